	.target	sm_90a

	.elftype	@"ET_EXEC"


//--------------------- .note.nv.tkinfo           --------------------------
	.section	.note.nv.tkinfo,"",@"SHT_NOTE"
	.sectionflags	@"SHF_NOTE_NV_TKINFO"
	.tkinfo
        /*0018*/ 	.word	0x00000002
        /*0030*/ 	.string	""
        /*0030*/ 	.string	"ptxas"
        /*0030*/ 	.string	"Cuda compilation tools, release 13.0, V13.0.88"
        /*0030*/ 	.string	"Build cuda_13.0.r13.0/compiler.36424714_0"
        /*0030*/ 	.string	"-arch sm_90a -m 64 "



//--------------------- .note.nv.cuinfo           --------------------------
	.section	.note.nv.cuinfo,"",@"SHT_NOTE"
	.sectionflags	@"SHF_NOTE_NV_CUINFO"
        /*0018*/ 	.short	0x0002
        /*001a*/ 	.short	0x005a
        /*001c*/ 	.short	0x0082
	.zero		2


//--------------------- .nv.info                  --------------------------
	.section	.nv.info,"",@"SHT_CUDA_INFO"
	.align	4


	//----- nvinfo : EIATTR_REGCOUNT
	.align		4
        /*0000*/ 	.byte	0x04, 0x2f
        /*0002*/ 	.short	(.L_15 - .L_14)
	.align		4
.L_14:
        /*0004*/ 	.word	index@(_ZN7cutlass13device_kernelINS_4gemm6kernel13GemmUniversalIN4cute5tupleIJiiiiEEENS1_10collective13CollectiveMmaINS1_34MainloopSm90TmaGmmaWarpSpecializedILi3ENS5_IJNS4_1CILi1EEESB_SB_EEENS1_32KernelTmaWarpSpecializedPingpongEEENS5_IJNSA_ILi64EEESF_NSA_ILi128EEEEEEaNS5_IJlSB_lEEEaSI_NS4_8TiledMMAINS4_8MMA_AtomIJNS4_4SM904GMMA26MMA_64x64x32_S32S8S8_SS_TNEEEENS4_6LayoutISC_NS5_IJNSA_ILi0EEESQ_SQ_EEEEENS5_IJNS4_10UnderscoreEST_ST_EEEEENS4_13SM90_TMA_LOADENS4_14ComposedLayoutINS4_7SwizzleILi3ELi4ELi3EEENS4_18smem_ptr_flag_bitsILi8EEENSP_INS5_IJNSA_ILi8EEESG_EEENS5_IJSG_SB_EEEEEEEvNS4_8identityESW_S16_vS17_EENS_8epilogue10collective6detail29Sm90TmaWarpSpecializedAdapterINS1A_15DefaultEpilogueIaSI_SI_NS19_6thread17LinearCombinationIaLi1EiiLNS1E_9ScaleType4KindE0ELNS_15FloatRoundStyleE2EaEENS1_15EpilogueDefaultEEEEEvvEEEEvNT_6ParamsE)
        /*0008*/ 	.word	0x000000a8


	//----- nvinfo : EIATTR_FRAME_SIZE
	.align		4
.L_15:
        /*000c*/ 	.byte	0x04, 0x11
        /*000e*/ 	.short	(.L_17 - .L_16)
	.align		4
.L_16:
        /*0010*/ 	.word	index@(_ZN7cutlass13device_kernelINS_4gemm6kernel13GemmUniversalIN4cute5tupleIJiiiiEEENS1_10collective13CollectiveMmaINS1_34MainloopSm90TmaGmmaWarpSpecializedILi3ENS5_IJNS4_1CILi1EEESB_SB_EEENS1_32KernelTmaWarpSpecializedPingpongEEENS5_IJNSA_ILi64EEESF_NSA_ILi128EEEEEEaNS5_IJlSB_lEEEaSI_NS4_8TiledMMAINS4_8MMA_AtomIJNS4_4SM904GMMA26MMA_64x64x32_S32S8S8_SS_TNEEEENS4_6LayoutISC_NS5_IJNSA_ILi0EEESQ_SQ_EEEEENS5_IJNS4_10UnderscoreEST_ST_EEEEENS4_13SM90_TMA_LOADENS4_14ComposedLayoutINS4_7SwizzleILi3ELi4ELi3EEENS4_18smem_ptr_flag_bitsILi8EEENSP_INS5_IJNSA_ILi8EEESG_EEENS5_IJSG_SB_EEEEEEEvNS4_8identityESW_S16_vS17_EENS_8epilogue10collective6detail29Sm90TmaWarpSpecializedAdapterINS1A_15DefaultEpilogueIaSI_SI_NS19_6thread17LinearCombinationIaLi1EiiLNS1E_9ScaleType4KindE0ELNS_15FloatRoundStyleE2EaEENS1_15EpilogueDefaultEEEEEvvEEEEvNT_6ParamsE)
        /*0014*/ 	.word	0x00000008


	//----- nvinfo : EIATTR_MIN_STACK_SIZE
	.align		4
.L_17:
        /*0018*/ 	.byte	0x04, 0x12
        /*001a*/ 	.short	(.L_19 - .L_18)
	.align		4
.L_18:
        /*001c*/ 	.word	index@(_ZN7cutlass13device_kernelINS_4gemm6kernel13GemmUniversalIN4cute5tupleIJiiiiEEENS1_10collective13CollectiveMmaINS1_34MainloopSm90TmaGmmaWarpSpecializedILi3ENS5_IJNS4_1CILi1EEESB_SB_EEENS1_32KernelTmaWarpSpecializedPingpongEEENS5_IJNSA_ILi64EEESF_NSA_ILi128EEEEEEaNS5_IJlSB_lEEEaSI_NS4_8TiledMMAINS4_8MMA_AtomIJNS4_4SM904GMMA26MMA_64x64x32_S32S8S8_SS_TNEEEENS4_6LayoutISC_NS5_IJNSA_ILi0EEESQ_SQ_EEEEENS5_IJNS4_10UnderscoreEST_ST_EEEEENS4_13SM90_TMA_LOADENS4_14ComposedLayoutINS4_7SwizzleILi3ELi4ELi3EEENS4_18smem_ptr_flag_bitsILi8EEENSP_INS5_IJNSA_ILi8EEESG_EEENS5_IJSG_SB_EEEEEEEvNS4_8identityESW_S16_vS17_EENS_8epilogue10collective6detail29Sm90TmaWarpSpecializedAdapterINS1A_15DefaultEpilogueIaSI_SI_NS19_6thread17LinearCombinationIaLi1EiiLNS1E_9ScaleType4KindE0ELNS_15FloatRoundStyleE2EaEENS1_15EpilogueDefaultEEEEEvvEEEEvNT_6ParamsE)
        /*0020*/ 	.word	0x00000008
.L_19:


//--------------------- .nv.compat                --------------------------
	.section	.nv.compat,"",@"SHT_CUDA_COMPAT_INFO"
	.align	4
        /*0000*/ 	.byte	0x02, 0x09, 0x01, 0x00, 0x02, 0x02, 0x04, 0x00, 0x02, 0x05, 0x05, 0x00, 0x03, 0x07, 0x01, 0x01
        /*0010*/ 	.byte	0x02, 0x03, 0x01, 0x00, 0x02, 0x06, 0x01, 0x00, 0x04, 0x0b, 0x08, 0x00, 0x00, 0x00, 0x00, 0x00
        /*0020*/ 	.byte	0x00, 0x00, 0x00, 0x00


//--------------------- .nv.info._ZN7cutlass13device_kernelINS_4gemm6kernel13GemmUniversalIN4cute5tupleIJiiiiEEENS1_10collective13CollectiveMmaINS1_34MainloopSm90TmaGmmaWarpSpecializedILi3ENS5_IJNS4_1CILi1EEESB_SB_EEENS1_32KernelTmaWarpSpecializedPingpongEEENS5_IJNSA_ILi64EEESF_NSA_ILi128EEEEEEaNS5_IJlSB_lEEEaSI_NS4_8TiledMMAINS4_8MMA_AtomIJNS4_4SM904GMMA26MMA_64x64x32_S32S8S8_SS_TNEEEENS4_6LayoutISC_NS5_IJNSA_ILi0EEESQ_SQ_EEEEENS5_IJNS4_10UnderscoreEST_ST_EEEEENS4_13SM90_TMA_LOADENS4_14ComposedLayoutINS4_7SwizzleILi3ELi4ELi3EEENS4_18smem_ptr_flag_bitsILi8EEENSP_INS5_IJNSA_ILi8EEESG_EEENS5_IJSG_SB_EEEEEEEvNS4_8identityESW_S16_vS17_EENS_8epilogue10collective6detail29Sm90TmaWarpSpecializedAdapterINS1A_15DefaultEpilogueIaSI_SI_NS19_6thread17LinearCombinationIaLi1EiiLNS1E_9ScaleType4KindE0ELNS_15FloatRoundStyleE2EaEENS1_15EpilogueDefaultEEEEEvvEEEEvNT_6ParamsE --------------------------
	.section	.nv.info._ZN7cutlass13device_kernelINS_4gemm6kernel13GemmUniversalIN4cute5tupleIJiiiiEEENS1_10collective13CollectiveMmaINS1_34MainloopSm90TmaGmmaWarpSpecializedILi3ENS5_IJNS4_1CILi1EEESB_SB_EEENS1_32KernelTmaWarpSpecializedPingpongEEENS5_IJNSA_ILi64EEESF_NSA_ILi128EEEEEEaNS5_IJlSB_lEEEaSI_NS4_8TiledMMAINS4_8MMA_AtomIJNS4_4SM904GMMA26MMA_64x64x32_S32S8S8_SS_TNEEEENS4_6LayoutISC_NS5_IJNSA_ILi0EEESQ_SQ_EEEEENS5_IJNS4_10UnderscoreEST_ST_EEEEENS4_13SM90_TMA_LOADENS4_14ComposedLayoutINS4_7SwizzleILi3ELi4ELi3EEENS4_18smem_ptr_flag_bitsILi8EEENSP_INS5_IJNSA_ILi8EEESG_EEENS5_IJSG_SB_EEEEEEEvNS4_8identityESW_S16_vS17_EENS_8epilogue10collective6detail29Sm90TmaWarpSpecializedAdapterINS1A_15DefaultEpilogueIaSI_SI_NS19_6thread17LinearCombinationIaLi1EiiLNS1E_9ScaleType4KindE0ELNS_15FloatRoundStyleE2EaEENS1_15EpilogueDefaultEEEEEvvEEEEvNT_6ParamsE,"",@"SHT_CUDA_INFO"
	.sectionflags	@""
	.align	4


	//----- nvinfo : EIATTR_CUDA_API_VERSION
	.align		4
        /*0000*/ 	.byte	0x04, 0x37
        /*0002*/ 	.short	(.L_21 - .L_20)
.L_20:
        /*0004*/ 	.word	0x00000082


	//----- nvinfo : EIATTR_KPARAM_INFO
	.align		4
.L_21:
        /*0008*/ 	.byte	0x04, 0x17
        /*000a*/ 	.short	(.L_23 - .L_22)
.L_22:
        /*000c*/ 	.word	0x00000000
        /*0010*/ 	.short	0x0000
        /*0012*/ 	.short	0x0070
        /*0014*/ 	.byte	0x00, 0xf0, 0x01, 0x10


	//----- nvinfo : EIATTR_SPARSE_MMA_MASK
	.align		4
.L_23:
        /*0018*/ 	.byte	0x03, 0x50
        /*001a*/ 	.short	0x0000


	//----- nvinfo : EIATTR_MAXREG_COUNT
	.align		4
        /*001c*/ 	.byte	0x03, 0x1b
        /*001e*/ 	.short	0x00a8


	//----- nvinfo : EIATTR_NUM_BARRIERS
	.align		4
        /*0020*/ 	.byte	0x02, 0x4c
        /*0022*/ 	.byte	0x01
	.zero		1


	//----- nvinfo : EIATTR_EXTERNS
	.align		4
        /*0024*/ 	.byte	0x04, 0x0f
        /*0026*/ 	.short	(.L_25 - .L_24)


	//   ....[0]....
	.align		4
.L_24:
        /*0028*/ 	.word	index@(__assertfail)


	//----- nvinfo : EIATTR_ANNOTATIONS
	.align		4
.L_25:
        /*002c*/ 	.byte	0x04, 0x55
        /*002e*/ 	.short	(.L_27 - .L_26)


	//   ....[0]....
.L_26:
        /*0030*/ 	.word	0x00000001
        /*0034*/ 	.byte	0xb0, 0x0a, 0x00, 0x00, 0x01, 0x00, 0x00, 0x00, 0x90, 0x3c, 0x00, 0x00, 0x01, 0x00, 0x00, 0x00
        /*0044*/ 	.byte	0x80, 0x48, 0x00, 0x00


	//----- nvinfo : EIATTR_MERCURY_ISA_VERSION
	.align		4
.L_27:
        /*0048*/ 	.byte	0x03, 0x5f
        /*004a*/ 	.short	0x0101


	//----- nvinfo : EIATTR_INT_WARP_WIDE_INSTR_OFFSETS
	.align		4
        /*004c*/ 	.byte	0x04, 0x31
        /*004e*/ 	.short	(.L_29 - .L_28)


	//   ....[0]....
.L_28:
        /*0050*/ 	.word	0x000003c0


	//   ....[1]....
        /*0054*/ 	.word	0x000003e0


	//   ....[2]....
        /*0058*/ 	.word	0x00000460


	//   ....[3]....
        /*005c*/ 	.word	0x00000470


	//   ....[4]....
        /*0060*/ 	.word	0x00000480


	//   ....[5]....
        /*0064*/ 	.word	0x000004a0


	//   ....[6]....
        /*0068*/ 	.word	0x00000530


	//   ....[7]....
        /*006c*/ 	.word	0x00000550


	//----- nvinfo : EIATTR_COOP_GROUP_MASK_REGIDS
	.align		4
.L_29:
        /*0070*/ 	.byte	0x04, 0x29
        /*0072*/ 	.short	(.L_31 - .L_30)


	//   ....[0]....
.L_30:
        /*0074*/ 	.word	0xffffffff


	//   ....[1]....
        /*0078*/ 	.word	0xffffffff


	//   ....[2]....
        /*007c*/ 	.word	0xffffffff


	//   ....[3]....
        /*0080*/ 	.word	0xffffffff


	//   ....[4]....
        /*0084*/ 	.word	0xffffffff


	//   ....[5]....
        /*0088*/ 	.word	0xffffffff


	//----- nvinfo : EIATTR_COOP_GROUP_INSTR_OFFSETS
	.align		4
.L_31:
        /*008c*/ 	.byte	0x04, 0x28
        /*008e*/ 	.short	(.L_33 - .L_32)


	//   ....[0]....
.L_32:
        /*0090*/ 	.word	0x00000070


	//   ....[1]....
        /*0094*/ 	.word	0x00000080


	//   ....[2]....
        /*0098*/ 	.word	0x00000140


	//   ....[3]....
        /*009c*/ 	.word	0x000002b0


	//   ....[4]....
        /*00a0*/ 	.word	0x000002f0


	//   ....[5]....
        /*00a4*/ 	.word	0x00000340


	//----- nvinfo : EIATTR_REG_RECONFIG
	.align		4
.L_33:
        /*00a8*/ 	.byte	0x01, 0x54
	.zero		2


	//----- nvinfo : EIATTR_SYSCALL_OFFSETS
	.align		4
        /*00ac*/ 	.byte	0x04, 0x46
        /*00ae*/ 	.short	(.L_35 - .L_34)


	//   ....[0]....
.L_34:
        /*00b0*/ 	.word	0x000015d0


	//----- nvinfo : EIATTR_MBARRIER_INSTR_OFFSETS
	.align		4
.L_35:
        /*00b4*/ 	.byte	0x04, 0x39
        /*00b6*/ 	.short	(.L_37 - .L_36)


	//   ....[0]....
.L_36:
        /*00b8*/ 	.word	0x00000240
        /*00bc*/ 	.word	0x000000ff
        /*00c0*/ 	.word	0x00000000
        /*00c4*/ 	.short	0x0100
        /*00c6*/ 	.byte	0x08
	.zero		1


	//   ....[1]....
        /*00c8*/ 	.word	0x00000250
        /*00cc*/ 	.word	0x000000ff
        /*00d0*/ 	.word	0x00000018
        /*00d4*/ 	.short	0x0100
        /*00d6*/ 	.byte	0x08
	.zero		1


	//   ....[2]....
        /*00d8*/ 	.word	0x00000260
        /*00dc*/ 	.word	0x000000ff
        /*00e0*/ 	.word	0x00000008
        /*00e4*/ 	.short	0x0100
        /*00e6*/ 	.byte	0x08
	.zero		1


	//   ....[3]....
        /*00e8*/ 	.word	0x00000270
        /*00ec*/ 	.word	0x000000ff
        /*00f0*/ 	.word	0x00000020
        /*00f4*/ 	.short	0x0100
        /*00f6*/ 	.byte	0x08
	.zero		1


	//   ....[4]....
        /*00f8*/ 	.word	0x00000280
        /*00fc*/ 	.word	0x000000ff
        /*0100*/ 	.word	0x00000010
        /*0104*/ 	.short	0x0100
        /*0106*/ 	.byte	0x08
	.zero		1


	//   ....[5]....
        /*0108*/ 	.word	0x00000290
        /*010c*/ 	.word	0x000000ff
        /*0110*/ 	.word	0x00000028
        /*0114*/ 	.short	0x0100
        /*0116*/ 	.byte	0x08
	.zero		1


	//   ....[6]....
        /*0118*/ 	.word	0x00000590
        /*011c*/ 	.word	0x000000ff
        /*0120*/ 	.word	0x00000060
        /*0124*/ 	.short	0x0100
        /*0126*/ 	.byte	0x08
	.zero		1


	//   ....[7]....
        /*0128*/ 	.word	0x00000600
        /*012c*/ 	.word	0x000000ff
        /*0130*/ 	.word	0x00000068
        /*0134*/ 	.short	0x0100
        /*0136*/ 	.byte	0x08
	.zero		1


	//   ....[8]....
        /*0138*/ 	.word	0x00000620
        /*013c*/ 	.word	0x000000ff
        /*0140*/ 	.word	0x00000040
        /*0144*/ 	.short	0x0100
        /*0146*/ 	.byte	0x09
	.zero		1


	//   ....[9]....
        /*0148*/ 	.word	0x00000630
        /*014c*/ 	.word	0x000000ff
        /*0150*/ 	.word	0x00000048
        /*0154*/ 	.short	0x0100
        /*0156*/ 	.byte	0x09
	.zero		1


	//   ....[10]....
        /*0158*/ 	.word	0x00000640
        /*015c*/ 	.word	0x000000ff
        /*0160*/ 	.word	0x00000050
        /*0164*/ 	.short	0x0100
        /*0166*/ 	.byte	0x09
	.zero		1


	//   ....[11]....
        /*0168*/ 	.word	0x00000650
        /*016c*/ 	.word	0x000000ff
        /*0170*/ 	.word	0x00000058
        /*0174*/ 	.short	0x0100
        /*0176*/ 	.byte	0x09
	.zero		1


	//   ....[12]....
        /*0178*/ 	.word	0x000014b0
        /*017c*/ 	.word	0x0000003d
        /*0180*/ 	.word	0x00000000
        /*0184*/ 	.short	0x010a
        /*0186*/ 	.byte	0x2a
	.zero		1


	//   ....[13]....
        /*0188*/ 	.word	0x00001660
        /*018c*/ 	.word	0x00000003
        /*0190*/ 	.word	0x00000000
        /*0194*/ 	.short	0x010a
        /*0196*/ 	.byte	0x3f
	.zero		1


	//   ....[14]....
        /*0198*/ 	.word	0x000016a0
        /*019c*/ 	.word	0x00000003
        /*01a0*/ 	.word	0x00000000
        /*01a4*/ 	.short	0x010a
        /*01a6*/ 	.byte	0x3f
	.zero		1


	//   ....[15]....
        /*01a8*/ 	.word	0x000019a0
        /*01ac*/ 	.word	0x000000ff
        /*01b0*/ 	.word	0x00000000
        /*01b4*/ 	.short	0x010a
        /*01b6*/ 	.byte	0x04
	.zero		1


	//   ....[16]....
        /*01b8*/ 	.word	0x000019e0
        /*01bc*/ 	.word	0x000000ff
        /*01c0*/ 	.word	0x00000000
        /*01c4*/ 	.short	0x010a
        /*01c6*/ 	.byte	0x04
	.zero		1


	//   ....[17]....
        /*01c8*/ 	.word	0x00001c40
        /*01cc*/ 	.word	0x000000ff
        /*01d0*/ 	.word	0x00000000
        /*01d4*/ 	.short	0x0101
        /*01d6*/ 	.byte	0x04
	.zero		1


	//   ....[18]....
        /*01d8*/ 	.word	0x00001d30
        /*01dc*/ 	.word	0x0000003e
        /*01e0*/ 	.word	0x00000000
        /*01e4*/ 	.short	0x0101
        /*01e6*/ 	.byte	0x2f
	.zero		1


	//   ....[19]....
        /*01e8*/ 	.word	0x00001e00
        /*01ec*/ 	.word	0x000000ff
        /*01f0*/ 	.word	0x00000000
        /*01f4*/ 	.short	0x0101
        /*01f6*/ 	.byte	0x06
	.zero		1


	//   ....[20]....
        /*01f8*/ 	.word	0x00001eb0
        /*01fc*/ 	.word	0x0000003d
        /*0200*/ 	.word	0x00000010
        /*0204*/ 	.short	0x010a
        /*0206*/ 	.byte	0x2a
	.zero		1


	//   ....[21]....
        /*0208*/ 	.word	0x00003cb0
        /*020c*/ 	.word	0x00000040
        /*0210*/ 	.word	0x00000000
        /*0214*/ 	.short	0x0101
        /*0216*/ 	.byte	0x2f
	.zero		1


	//   ....[22]....
        /*0218*/ 	.word	0x00004610
        /*021c*/ 	.word	0x0000000a
        /*0220*/ 	.word	0x00000018
        /*0224*/ 	.short	0x010a
        /*0226*/ 	.byte	0x3f
	.zero		1


	//   ....[23]....
        /*0228*/ 	.word	0x00004990
        /*022c*/ 	.word	0x00000005
        /*0230*/ 	.word	0x00000068
        /*0234*/ 	.short	0x0101
        /*0236*/ 	.byte	0x3f
	.zero		1


	//   ....[24]....
        /*0238*/ 	.word	0x00005110
        /*023c*/ 	.word	0x00000009
        /*0240*/ 	.word	0x00000000
        /*0244*/ 	.short	0x010a
        /*0246*/ 	.byte	0x3f
	.zero		1


	//   ....[25]....
        /*0248*/ 	.word	0x00005190
        /*024c*/ 	.word	0x00000006
        /*0250*/ 	.word	0x00000000
        /*0254*/ 	.short	0x010a
        /*0256*/ 	.byte	0x3f
	.zero		1


	//   ....[26]....
        /*0258*/ 	.word	0x00005220
        /*025c*/ 	.word	0x00000003
        /*0260*/ 	.word	0x00000000
        /*0264*/ 	.short	0x010a
        /*0266*/ 	.byte	0x3f
	.zero		1


	//   ....[27]....
        /*0268*/ 	.word	0x00005280
        /*026c*/ 	.word	0x0000003f
        /*0270*/ 	.word	0x00000000
        /*0274*/ 	.short	0x010a
        /*0276*/ 	.byte	0x3f
	.zero		1


	//   ....[28]....
        /*0278*/ 	.word	0x000052d0
        /*027c*/ 	.word	0x00000003
        /*0280*/ 	.word	0x00000000
        /*0284*/ 	.short	0x010a
        /*0286*/ 	.byte	0x3f
	.zero		1


	//   ....[29]....
        /*0288*/ 	.word	0x00005330
        /*028c*/ 	.word	0x00000004
        /*0290*/ 	.word	0x00000000
        /*0294*/ 	.short	0x010a
        /*0296*/ 	.byte	0x3f
	.zero		1


	//   ....[30]....
        /*0298*/ 	.word	0x00005380
        /*029c*/ 	.word	0x0000003f
        /*02a0*/ 	.word	0x00000010
        /*02a4*/ 	.short	0x010a
        /*02a6*/ 	.byte	0x3f
	.zero		1


	//   ....[31]....
        /*02a8*/ 	.word	0x00005450
        /*02ac*/ 	.word	0x0000000a
        /*02b0*/ 	.word	0x00000018
        /*02b4*/ 	.short	0x010a
        /*02b6*/ 	.byte	0x3f
	.zero		1


	//   ....[32]....
        /*02b8*/ 	.word	0x00005520
        /*02bc*/ 	.word	0x00000009
        /*02c0*/ 	.word	0x00000000
        /*02c4*/ 	.short	0x010a
        /*02c6*/ 	.byte	0x3f
	.zero		1


	//   ....[33]....
        /*02c8*/ 	.word	0x00005570
        /*02cc*/ 	.word	0x00000006
        /*02d0*/ 	.word	0x00000000
        /*02d4*/ 	.short	0x010a
        /*02d6*/ 	.byte	0x3f
	.zero		1


	//----- nvinfo : EIATTR_NUM_MBARRIERS
	.align		4
.L_37:
        /*02d8*/ 	.byte	0x03, 0x38
        /*02da*/ 	.short	0x000c


	//----- nvinfo : EIATTR_EXIT_INSTR_OFFSETS
	.align		4
        /*02dc*/ 	.byte	0x04, 0x1c
        /*02de*/ 	.short	(.L_39 - .L_38)


	//   ....[0]....
.L_38:
        /*02e0*/ 	.word	0x00001160


	//   ....[1]....
        /*02e4*/ 	.word	0x000011c0


	//   ....[2]....
        /*02e8*/ 	.word	0x00004340


	//   ....[3]....
        /*02ec*/ 	.word	0x00004370


	//   ....[4]....
        /*02f0*/ 	.word	0x00005270


	//----- nvinfo : EIATTR_MAX_THREADS
	.align		4
.L_39:
        /*02f4*/ 	.byte	0x04, 0x05
        /*02f6*/ 	.short	(.L_41 - .L_40)
.L_40:
        /*02f8*/ 	.word	0x00000180
        /*02fc*/ 	.word	0x00000001
        /*0300*/ 	.word	0x00000001


	//----- nvinfo : EIATTR_CRS_STACK_SIZE
	.align		4
.L_41:
        /*0304*/ 	.byte	0x04, 0x1e
        /*0306*/ 	.short	(.L_43 - .L_42)
.L_42:
        /*0308*/ 	.word	0x00000000


	//----- nvinfo : EIATTR_CBANK_PARAM_SIZE
	.align		4
.L_43:
        /*030c*/ 	.byte	0x03, 0x19
        /*030e*/ 	.short	0x0470


	//----- nvinfo : EIATTR_PARAM_CBANK
	.align		4
        /*0310*/ 	.byte	0x04, 0x0a
        /*0312*/ 	.short	(.L_45 - .L_44)
	.align		4
.L_44:
        /*0314*/ 	.word	index@(.nv.constant0._ZN7cutlass13device_kernelINS_4gemm6kernel13GemmUniversalIN4cute5tupleIJiiiiEEENS1_10collective13CollectiveMmaINS1_34MainloopSm90TmaGmmaWarpSpecializedILi3ENS5_IJNS4_1CILi1EEESB_SB_EEENS1_32KernelTmaWarpSpecializedPingpongEEENS5_IJNSA_ILi64EEESF_NSA_ILi128EEEEEEaNS5_IJlSB_lEEEaSI_NS4_8TiledMMAINS4_8MMA_AtomIJNS4_4SM904GMMA26MMA_64x64x32_S32S8S8_SS_TNEEEENS4_6LayoutISC_NS5_IJNSA_ILi0EEESQ_SQ_EEEEENS5_IJNS4_10UnderscoreEST_ST_EEEEENS4_13SM90_TMA_LOADENS4_14ComposedLayoutINS4_7SwizzleILi3ELi4ELi3EEENS4_18smem_ptr_flag_bitsILi8EEENSP_INS5_IJNSA_ILi8EEESG_EEENS5_IJSG_SB_EEEEEEEvNS4_8identityESW_S16_vS17_EENS_8epilogue10collective6detail29Sm90TmaWarpSpecializedAdapterINS1A_15DefaultEpilogueIaSI_SI_NS19_6thread17LinearCombinationIaLi1EiiLNS1E_9ScaleType4KindE0ELNS_15FloatRoundStyleE2EaEENS1_15EpilogueDefaultEEEEEvvEEEEvNT_6ParamsE)
        /*0318*/ 	.short	0x0210
        /*031a*/ 	.short	0x0470


	//----- nvinfo : EIATTR_SW_WAR
	.align		4
.L_45:
        /*031c*/ 	.byte	0x04, 0x36
        /*031e*/ 	.short	(.L_47 - .L_46)
.L_46:
        /*0320*/ 	.word	0x00000008
.L_47:


//--------------------- .nv.callgraph             --------------------------
	.section	.nv.callgraph,"",@"SHT_CUDA_CALLGRAPH"
	.align	4
	.sectionentsize	8
	.align		4
        /*0000*/ 	.word	0x00000000
	.align		4
        /*0004*/ 	.word	0xffffffff
	.align		4
        /*0008*/ 	.word	index@(_ZN7cutlass13device_kernelINS_4gemm6kernel13GemmUniversalIN4cute5tupleIJiiiiEEENS1_10collective13CollectiveMmaINS1_34MainloopSm90TmaGmmaWarpSpecializedILi3ENS5_IJNS4_1CILi1EEESB_SB_EEENS1_32KernelTmaWarpSpecializedPingpongEEENS5_IJNSA_ILi64EEESF_NSA_ILi128EEEEEEaNS5_IJlSB_lEEEaSI_NS4_8TiledMMAINS4_8MMA_AtomIJNS4_4SM904GMMA26MMA_64x64x32_S32S8S8_SS_TNEEEENS4_6LayoutISC_NS5_IJNSA_ILi0EEESQ_SQ_EEEEENS5_IJNS4_10UnderscoreEST_ST_EEEEENS4_13SM90_TMA_LOADENS4_14ComposedLayoutINS4_7SwizzleILi3ELi4ELi3EEENS4_18smem_ptr_flag_bitsILi8EEENSP_INS5_IJNSA_ILi8EEESG_EEENS5_IJSG_SB_EEEEEEEvNS4_8identityESW_S16_vS17_EENS_8epilogue10collective6detail29Sm90TmaWarpSpecializedAdapterINS1A_15DefaultEpilogueIaSI_SI_NS19_6thread17LinearCombinationIaLi1EiiLNS1E_9ScaleType4KindE0ELNS_15FloatRoundStyleE2EaEENS1_15EpilogueDefaultEEEEEvvEEEEvNT_6ParamsE)
	.align		4
        /*000c*/ 	.word	index@(__assertfail)
	.align		4
        /*0010*/ 	.word	0x00000000
	.align		4
        /*0014*/ 	.word	0xfffffffe
	.align		4
        /*0018*/ 	.word	0x00000000
	.align		4
        /*001c*/ 	.word	0xfffffffd
	.align		4
        /*0020*/ 	.word	0x00000000
	.align		4
        /*0024*/ 	.word	0xfffffffc


//--------------------- .nv.constant4             --------------------------
	.section	.nv.constant4,"a",@progbits
	.align	8
	.align		8
.nv.constant4:
        /*0000*/ 	.dword	__assertfail
	.align		8
        /*0008*/ 	.dword	__unnamed_1
	.align		8
        /*0010*/ 	.dword	_ZN40_INTERNAL_817f1baf_4_k_cu_e570b3d8_314924cuda3std3__45__cpo5beginE
	.align		8
        /*0018*/ 	.dword	_ZN40_INTERNAL_817f1baf_4_k_cu_e570b3d8_314924cuda3std3__45__cpo3endE
	.align		8
        /*0020*/ 	.dword	_ZN40_INTERNAL_817f1baf_4_k_cu_e570b3d8_314924cuda3std3__45__cpo6cbeginE
	.align		8
        /*0028*/ 	.dword	_ZN40_INTERNAL_817f1baf_4_k_cu_e570b3d8_314924cuda3std3__45__cpo4cendE
	.align		8
        /*0030*/ 	.dword	_ZN40_INTERNAL_817f1baf_4_k_cu_e570b3d8_314924cuda3std3__442_GLOBAL__N__817f1baf_4_k_cu_e570b3d8_314926ignoreE
	.align		8
        /*0038*/ 	.dword	_ZN40_INTERNAL_817f1baf_4_k_cu_e570b3d8_314924cuda3std3__419piecewise_constructE
	.align		8
        /*0040*/ 	.dword	_ZN40_INTERNAL_817f1baf_4_k_cu_e570b3d8_314924cuda3std3__48in_placeE
	.align		8
        /*0048*/ 	.dword	_ZN40_INTERNAL_817f1baf_4_k_cu_e570b3d8_314924cuda3std6ranges3__45__cpo4swapE
	.align		8
        /*0050*/ 	.dword	_ZN40_INTERNAL_817f1baf_4_k_cu_e570b3d8_314924cuda3std6ranges3__45__cpo9iter_moveE
	.align		8
        /*0058*/ 	.dword	_ZN40_INTERNAL_817f1baf_4_k_cu_e570b3d8_314924cute7productE
	.align		8
        /*0060*/ 	.dword	_ZN40_INTERNAL_817f1baf_4_k_cu_e570b3d8_314924cute1_E
	.align		8
        /*0068*/ 	.dword	$str$22
	.align		8
        /*0070*/ 	.dword	$str$23


//--------------------- .text._ZN7cutlass13device_kernelINS_4gemm6kernel13GemmUniversalIN4cute5tupleIJiiiiEEENS1_10collective13CollectiveMmaINS1_34MainloopSm90TmaGmmaWarpSpecializedILi3ENS5_IJNS4_1CILi1EEESB_SB_EEENS1_32KernelTmaWarpSpecializedPingpongEEENS5_IJNSA_ILi64EEESF_NSA_ILi128EEEEEEaNS5_IJlSB_lEEEaSI_NS4_8TiledMMAINS4_8MMA_AtomIJNS4_4SM904GMMA26MMA_64x64x32_S32S8S8_SS_TNEEEENS4_6LayoutISC_NS5_IJNSA_ILi0EEESQ_SQ_EEEEENS5_IJNS4_10UnderscoreEST_ST_EEEEENS4_13SM90_TMA_LOADENS4_14ComposedLayoutINS4_7SwizzleILi3ELi4ELi3EEENS4_18smem_ptr_flag_bitsILi8EEENSP_INS5_IJNSA_ILi8EEESG_EEENS5_IJSG_SB_EEEEEEEvNS4_8identityESW_S16_vS17_EENS_8epilogue10collective6detail29Sm90TmaWarpSpecializedAdapterINS1A_15DefaultEpilogueIaSI_SI_NS19_6thread17LinearCombinationIaLi1EiiLNS1E_9ScaleType4KindE0ELNS_15FloatRoundStyleE2EaEENS1_15EpilogueDefaultEEEEEvvEEEEvNT_6ParamsE --------------------------
	.section	.text._ZN7cutlass13device_kernelINS_4gemm6kernel13GemmUniversalIN4cute5tupleIJiiiiEEENS1_10collective13CollectiveMmaINS1_34MainloopSm90TmaGmmaWarpSpecializedILi3ENS5_IJNS4_1CILi1EEESB_SB_EEENS1_32KernelTmaWarpSpecializedPingpongEEENS5_IJNSA_ILi64EEESF_NSA_ILi128EEEEEEaNS5_IJlSB_lEEEaSI_NS4_8TiledMMAINS4_8MMA_AtomIJNS4_4SM904GMMA26MMA_64x64x32_S32S8S8_SS_TNEEEENS4_6LayoutISC_NS5_IJNSA_ILi0EEESQ_SQ_EEEEENS5_IJNS4_10UnderscoreEST_ST_EEEEENS4_13SM90_TMA_LOADENS4_14ComposedLayoutINS4_7SwizzleILi3ELi4ELi3EEENS4_18smem_ptr_flag_bitsILi8EEENSP_INS5_IJNSA_ILi8EEESG_EEENS5_IJSG_SB_EEEEEEEvNS4_8identityESW_S16_vS17_EENS_8epilogue10collective6detail29Sm90TmaWarpSpecializedAdapterINS1A_15DefaultEpilogueIaSI_SI_NS19_6thread17LinearCombinationIaLi1EiiLNS1E_9ScaleType4KindE0ELNS_15FloatRoundStyleE2EaEENS1_15EpilogueDefaultEEEEEvvEEEEvNT_6ParamsE,"ax",@progbits
	.align	128
.text._ZN7cutlass13device_kernelINS_4gemm6kernel13GemmUniversalIN4cute5tupleIJiiiiEEENS1_10collective13CollectiveMmaINS1_34MainloopSm90TmaGmmaWarpSpecializedILi3ENS5_IJNS4_1CILi1EEESB_SB_EEENS1_32KernelTmaWarpSpecializedPingpongEEENS5_IJNSA_ILi64EEESF_NSA_ILi128EEEEEEaNS5_IJlSB_lEEEaSI_NS4_8TiledMMAINS4_8MMA_AtomIJNS4_4SM904GMMA26MMA_64x64x32_S32S8S8_SS_TNEEEENS4_6LayoutISC_NS5_IJNSA_ILi0EEESQ_SQ_EEEEENS5_IJNS4_10UnderscoreEST_ST_EEEEENS4_13SM90_TMA_LOADENS4_14ComposedLayoutINS4_7SwizzleILi3ELi4ELi3EEENS4_18smem_ptr_flag_bitsILi8EEENSP_INS5_IJNSA_ILi8EEESG_EEENS5_IJSG_SB_EEEEEEEvNS4_8identityESW_S16_vS17_EENS_8epilogue10collective6detail29Sm90TmaWarpSpecializedAdapterINS1A_15DefaultEpilogueIaSI_SI_NS19_6thread17LinearCombinationIaLi1EiiLNS1E_9ScaleType4KindE0ELNS_15FloatRoundStyleE2EaEENS1_15EpilogueDefaultEEEEEvvEEEEvNT_6ParamsE:
        .type           _ZN7cutlass13device_kernelINS_4gemm6kernel13GemmUniversalIN4cute5tupleIJiiiiEEENS1_10collective13CollectiveMmaINS1_34MainloopSm90TmaGmmaWarpSpecializedILi3ENS5_IJNS4_1CILi1EEESB_SB_EEENS1_32KernelTmaWarpSpecializedPingpongEEENS5_IJNSA_ILi64EEESF_NSA_ILi128EEEEEEaNS5_IJlSB_lEEEaSI_NS4_8TiledMMAINS4_8MMA_AtomIJNS4_4SM904GMMA26MMA_64x64x32_S32S8S8_SS_TNEEEENS4_6LayoutISC_NS5_IJNSA_ILi0EEESQ_SQ_EEEEENS5_IJNS4_10UnderscoreEST_ST_EEEEENS4_13SM90_TMA_LOADENS4_14ComposedLayoutINS4_7SwizzleILi3ELi4ELi3EEENS4_18smem_ptr_flag_bitsILi8EEENSP_INS5_IJNSA_ILi8EEESG_EEENS5_IJSG_SB_EEEEEEEvNS4_8identityESW_S16_vS17_EENS_8epilogue10collective6detail29Sm90TmaWarpSpecializedAdapterINS1A_15DefaultEpilogueIaSI_SI_NS19_6thread17LinearCombinationIaLi1EiiLNS1E_9ScaleType4KindE0ELNS_15FloatRoundStyleE2EaEENS1_15EpilogueDefaultEEEEEvvEEEEvNT_6ParamsE,@function
        .size           _ZN7cutlass13device_kernelINS_4gemm6kernel13GemmUniversalIN4cute5tupleIJiiiiEEENS1_10collective13CollectiveMmaINS1_34MainloopSm90TmaGmmaWarpSpecializedILi3ENS5_IJNS4_1CILi1EEESB_SB_EEENS1_32KernelTmaWarpSpecializedPingpongEEENS5_IJNSA_ILi64EEESF_NSA_ILi128EEEEEEaNS5_IJlSB_lEEEaSI_NS4_8TiledMMAINS4_8MMA_AtomIJNS4_4SM904GMMA26MMA_64x64x32_S32S8S8_SS_TNEEEENS4_6LayoutISC_NS5_IJNSA_ILi0EEESQ_SQ_EEEEENS5_IJNS4_10UnderscoreEST_ST_EEEEENS4_13SM90_TMA_LOADENS4_14ComposedLayoutINS4_7SwizzleILi3ELi4ELi3EEENS4_18smem_ptr_flag_bitsILi8EEENSP_INS5_IJNSA_ILi8EEESG_EEENS5_IJSG_SB_EEEEEEEvNS4_8identityESW_S16_vS17_EENS_8epilogue10collective6detail29Sm90TmaWarpSpecializedAdapterINS1A_15DefaultEpilogueIaSI_SI_NS19_6thread17LinearCombinationIaLi1EiiLNS1E_9ScaleType4KindE0ELNS_15FloatRoundStyleE2EaEENS1_15EpilogueDefaultEEEEEvvEEEEvNT_6ParamsE,(.L_x_135 - _ZN7cutlass13device_kernelINS_4gemm6kernel13GemmUniversalIN4cute5tupleIJiiiiEEENS1_10collective13CollectiveMmaINS1_34MainloopSm90TmaGmmaWarpSpecializedILi3ENS5_IJNS4_1CILi1EEESB_SB_EEENS1_32KernelTmaWarpSpecializedPingpongEEENS5_IJNSA_ILi64EEESF_NSA_ILi128EEEEEEaNS5_IJlSB_lEEEaSI_NS4_8TiledMMAINS4_8MMA_AtomIJNS4_4SM904GMMA26MMA_64x64x32_S32S8S8_SS_TNEEEENS4_6LayoutISC_NS5_IJNSA_ILi0EEESQ_SQ_EEEEENS5_IJNS4_10UnderscoreEST_ST_EEEEENS4_13SM90_TMA_LOADENS4_14ComposedLayoutINS4_7SwizzleILi3ELi4ELi3EEENS4_18smem_ptr_flag_bitsILi8EEENSP_INS5_IJNSA_ILi8EEESG_EEENS5_IJSG_SB_EEEEEEEvNS4_8identityESW_S16_vS17_EENS_8epilogue10collective6detail29Sm90TmaWarpSpecializedAdapterINS1A_15DefaultEpilogueIaSI_SI_NS19_6thread17LinearCombinationIaLi1EiiLNS1E_9ScaleType4KindE0ELNS_15FloatRoundStyleE2EaEENS1_15EpilogueDefaultEEEEEvvEEEEvNT_6ParamsE)
        .other          _ZN7cutlass13device_kernelINS_4gemm6kernel13GemmUniversalIN4cute5tupleIJiiiiEEENS1_10collective13CollectiveMmaINS1_34MainloopSm90TmaGmmaWarpSpecializedILi3ENS5_IJNS4_1CILi1EEESB_SB_EEENS1_32KernelTmaWarpSpecializedPingpongEEENS5_IJNSA_ILi64EEESF_NSA_ILi128EEEEEEaNS5_IJlSB_lEEEaSI_NS4_8TiledMMAINS4_8MMA_AtomIJNS4_4SM904GMMA26MMA_64x64x32_S32S8S8_SS_TNEEEENS4_6LayoutISC_NS5_IJNSA_ILi0EEESQ_SQ_EEEEENS5_IJNS4_10UnderscoreEST_ST_EEEEENS4_13SM90_TMA_LOADENS4_14ComposedLayoutINS4_7SwizzleILi3ELi4ELi3EEENS4_18smem_ptr_flag_bitsILi8EEENSP_INS5_IJNSA_ILi8EEESG_EEENS5_IJSG_SB_EEEEEEEvNS4_8identityESW_S16_vS17_EENS_8epilogue10collective6detail29Sm90TmaWarpSpecializedAdapterINS1A_15DefaultEpilogueIaSI_SI_NS19_6thread17LinearCombinationIaLi1EiiLNS1E_9ScaleType4KindE0ELNS_15FloatRoundStyleE2EaEENS1_15EpilogueDefaultEEEEEvvEEEEvNT_6ParamsE,@"STO_CUDA_ENTRY STV_DEFAULT"
_ZN7cutlass13device_kernelINS_4gemm6kernel13GemmUniversalIN4cute5tupleIJiiiiEEENS1_10collective13CollectiveMmaINS1_34MainloopSm90TmaGmmaWarpSpecializedILi3ENS5_IJNS4_1CILi1EEESB_SB_EEENS1_32KernelTmaWarpSpecializedPingpongEEENS5_IJNSA_ILi64EEESF_NSA_ILi128EEEEEEaNS5_IJlSB_lEEEaSI_NS4_8TiledMMAINS4_8MMA_AtomIJNS4_4SM904GMMA26MMA_64x64x32_S32S8S8_SS_TNEEEENS4_6LayoutISC_NS5_IJNSA_ILi0EEESQ_SQ_EEEEENS5_IJNS4_10UnderscoreEST_ST_EEEEENS4_13SM90_TMA_LOADENS4_14ComposedLayoutINS4_7SwizzleILi3ELi4ELi3EEENS4_18smem_ptr_flag_bitsILi8EEENSP_INS5_IJNSA_ILi8EEESG_EEENS5_IJSG_SB_EEEEEEEvNS4_8identityESW_S16_vS17_EENS_8epilogue10collective6detail29Sm90TmaWarpSpecializedAdapterINS1A_15DefaultEpilogueIaSI_SI_NS19_6thread17LinearCombinationIaLi1EiiLNS1E_9ScaleType4KindE0ELNS_15FloatRoundStyleE2EaEENS1_15EpilogueDefaultEEEEEvvEEEEvNT_6ParamsE:
[----:B------:R-:W0:Y:S02]  /*0000*/  LDC R1, c[0x0][0x28] ;  /* 0x00000a00ff017b82 */ /* 0x000e240000000800 */
[----:B0-----:R-:W-:Y:S01]  /*0010*/  VIADD R1, R1, 0xfffffff8 ;  /* 0xfffffff801017836 */ /* 0x001fe20000000000 */
[----:B------:R-:W0:Y:S01]  /*0020*/  S2R R4, SR_TID.X ;  /* 0x0000000000047919 */ /* 0x000e220000002100 */
[----:B------:R-:W-:Y:S01]  /*0030*/  ELECT P0, URZ, PT ;  /* 0x00000000003f782f */ /* 0x000fe20003800000 */
[----:B------:R-:W-:Y:S01]  /*0040*/  BSSY B0, `(.L_x_0) ;  /* 0x000000f000007945 */ /* 0x000fe20003800000 */
[--C-:B0-----:R-:W-:Y:S02]  /*0050*/  SHF.R.U32.HI R0, RZ, 0x5, R4.reuse ;  /* 0x00000005ff007819 */ /* 0x101fe40000011604 */
[----:B------:R-:W-:-:S03]  /*0060*/  SHF.R.U32.HI R5, RZ, 0x7, R4 ;  /* 0x00000007ff057819 */ /* 0x000fc60000011604 */
[----:B------:R-:W0:Y:S04]  /*0070*/  SHFL.IDX PT, R2, R0, RZ, 0x1f ;  /* 0x00001fff00027589 */ /* 0x000e2800000e0000 */
[----:B------:R1:W2:Y:S01]  /*0080*/  SHFL.IDX PT, R8, R5, RZ, 0x1f ;  /* 0x00001fff05087589 */ /* 0x0002a200000e0000 */
[----:B0-----:R-:W-:-:S13]  /*0090*/  ISETP.NE.OR P0, PT, R2, RZ, !P0 ;  /* 0x000000ff0200720c */ /* 0x001fda0004705670 */
[----:B-12---:R-:W-:Y:S05]  /*00a0*/  @P0 BRA `(.L_x_1) ;  /* 0x0000000000200947 */ /* 0x006fea0003800000 */
[----:B------:R-:W-:Y:S02]  /*00b0*/  ULDC.64 UR4, c[0x0][0x198] ;  /* 0x0000660000047ab9 */ /* 0x000fe40000000a00 */
[----:B------:R-:W-:Y:S02]  /*00c0*/  UIADD3 UR6, UP0, UR4, 0xf0, URZ ;  /* 0x000000f004067890 */ /* 0x000fe4000ff1e03f */
[----:B------:R-:W-:Y:S02]  /*00d0*/  UIADD3 UR4, UP1, UR4, 0x1f0, URZ ;  /* 0x000001f004047890 */ /* 0x000fe4000ff3e03f */
[----:B------:R-:W-:Y:S02]  /*00e0*/  UIADD3.X UR7, URZ, UR5, URZ, UP0, !UPT ;  /* 0x000000053f077290 */ /* 0x000fe400087fe43f */
[----:B------:R-:W-:-:S07]  /*00f0*/  UIADD3.X UR5, URZ, UR5, URZ, UP1, !UPT ;  /* 0x000000053f057290 */ /* 0x000fce0008ffe43f */
[----:B------:R0:W-:Y:S02]  /*0100*/  UTMACCTL.PF [UR6] ;  /* 0x00000000060079b9 */ /* 0x0001e40008040000 */
[----:B------:R0:W-:Y:S02]  /*0110*/  UTMACCTL.PF [UR4] ;  /* 0x00000000040079b9 */ /* 0x0001e40008040000 */
[----:B0-----:R-:W-:Y:S01]  /*0120*/  NOP ;  /* 0x0000000000007918 */ /* 0x001fe20000000000 */
.L_x_1:
[----:B------:R-:W-:Y:S05]  /*0130*/  BSYNC B0 ;  /* 0x0000000000007941 */ /* 0x000fea0003800000 */
.L_x_0:
[----:B------:R-:W0:Y:S02]  /*0140*/  SHFL.IDX PT, R3, R0, RZ, 0x1f ;  /* 0x00001fff00037589 */ /* 0x000e2400000e0000 */
[----:B0-----:R-:W-:-:S13]  /*0150*/  ISETP.NE.AND P0, PT, R3, RZ, PT ;  /* 0x000000ff0300720c */ /* 0x001fda0003f05270 */
[----:B------:R-:W-:Y:S05]  /*0160*/  @P0 BRA `(.L_x_2) ;  /* 0x0000000000500947 */ /* 0x000fea0003800000 */
[----:B------:R-:W0:Y:S01]  /*0170*/  S2UR UR8, SR_CgaCtaId ;  /* 0x00000000000879c3 */ /* 0x000e220000008800 */
[----:B------:R-:W-:Y:S01]  /*0180*/  UMOV UR4, 0x400 ;  /* 0x0000040000047882 */ /* 0x000fe20000000000 */
[----:B------:R-:W-:Y:S01]  /*0190*/  UMOV UR5, 0x1 ;  /* 0x0000000100057882 */ /* 0x000fe20000000000 */
[----:B------:R-:W-:Y:S01]  /*01a0*/  UMOV UR6, 0x80 ;  /* 0x0000008000067882 */ /* 0x000fe20000000000 */
[----:B------:R-:W-:Y:S01]  /*01b0*/  ELECT P0, URZ, PT ;  /* 0x00000000003f782f */ /* 0x000fe20003800000 */
[----:B------:R-:W-:-:S04]  /*01c0*/  UIADD3 UR6, -UR6, 0x100000, URZ ;  /* 0x0010000006067890 */ /* 0x000fc8000fffe13f */
[----:B------:R-:W-:Y:S02]  /*01d0*/  USHF.L.U32 UR7, UR6, 0xb, URZ ;  /* 0x0000000b06077899 */ /* 0x000fe4000800063f */
[----:B------:R-:W-:Y:S02]  /*01e0*/  USHF.L.U32 UR6, UR6, 0x1, URZ ;  /* 0x0000000106067899 */ /* 0x000fe4000800063f */
[----:B0-----:R-:W-:Y:S02]  /*01f0*/  ULEA UR8, UR8, UR4, 0x18 ;  /* 0x0000000408087291 */ /* 0x001fe4000f8ec03f */
[----:B------:R-:W-:-:S04]  /*0200*/  UIADD3 UR4, -UR5, 0x100000, URZ ;  /* 0x0010000005047890 */ /* 0x000fc8000fffe13f */
[----:B------:R-:W-:Y:S02]  /*0210*/  USHF.L.U32 UR5, UR4, 0xb, URZ ;  /* 0x0000000b04057899 */ /* 0x000fe4000800063f */
[----:B------:R-:W-:Y:S01]  /*0220*/  USHF.L.U32 UR4, UR4, 0x1, URZ ;  /* 0x0000000104047899 */ /* 0x000fe2000800063f */
[----:B------:R-:W0:Y:S11]  /*0230*/  FENCE.VIEW.ASYNC.S ;  /* 0x00000000000073c6 */ /* 0x000e360000000000 */
[----:B0-----:R0:W1:Y:S01]  /*0240*/  SYNCS.EXCH.64 URZ, [UR8], UR4 ;  /* 0x00000004083f75b2 */ /* 0x0010620008000100 */
[----:B------:R0:W2:Y:S01]  /*0250*/  SYNCS.EXCH.64 URZ, [UR8+0x18], UR6 ;  /* 0x00001806083f75b2 */ /* 0x0000a20008000100 */
[----:B------:R0:W3:Y:S01]  /*0260*/  SYNCS.EXCH.64 URZ, [UR8+0x8], UR4 ;  /* 0x00000804083f75b2 */ /* 0x0000e20008000100 */
[----:B------:R0:W4:Y:S01]  /*0270*/  SYNCS.EXCH.64 URZ, [UR8+0x20], UR6 ;  /* 0x00002006083f75b2 */ /* 0x0001220008000100 */
[----:B------:R0:W0:Y:S01]  /*0280*/  SYNCS.EXCH.64 URZ, [UR8+0x10], UR4 ;  /* 0x00001004083f75b2 */ /* 0x0000220008000100 */
[----:B------:R0:W0:Y:S01]  /*0290*/  SYNCS.EXCH.64 URZ, [UR8+0x28], UR6 ;  /* 0x00002806083f75b2 */ /* 0x0000220008000100 */
[----:B------:R-:W-:Y:S01]  /*02a0*/  NOP ;  /* 0x0000000000007918 */ /* 0x000fe20000000000 */
.L_x_2:
[----:B------:R-:W5:Y:S01]  /*02b0*/  SHFL.IDX PT, R6, R0, RZ, 0x1f ;  /* 0x00001fff00067589 */ /* 0x000f6200000e0000 */
[----:B------:R-:W-:Y:S01]  /*02c0*/  ELECT P0, URZ, PT ;  /* 0x00000000003f782f */ /* 0x000fe20003800000 */
[----:B------:R-:W-:Y:S01]  /*02d0*/  NOP ;  /* 0x0000000000007918 */ /* 0x000fe20000000000 */
[----:B------:R-:W-:Y:S01]  /*02e0*/  ELECT P1, URZ, PT ;  /* 0x00000000003f782f */ /* 0x000fe20003820000 */
[----:B------:R-:W1:Y:S01]  /*02f0*/  SHFL.IDX PT, R3, R0, RZ, 0x1f ;  /* 0x00001fff00037589 */ /* 0x000e6200000e0000 */
[----:B0-----:R-:W-:Y:S01]  /*0300*/  UMOV UR4, 0x20 ;  /* 0x0000002000047882 */ /* 0x001fe20000000000 */
[----:B------:R-:W-:Y:S01]  /*0310*/  UMOV UR11, 0x80 ;  /* 0x00000080000b7882 */ /* 0x000fe20000000000 */
[----:B------:R-:W-:Y:S01]  /*0320*/  NOP ;  /* 0x0000000000007918 */ /* 0x000fe20000000000 */
[C---:B------:R-:W-:Y:S01]  /*0330*/  VIADD R33, R8.reuse, 0xffffffff ;  /* 0xffffffff08217836 */ /* 0x040fe20000000000 */
[----:B------:R-:W0:Y:S01]  /*0340*/  SHFL.IDX PT, R5, R5, RZ, 0x1f ;  /* 0x00001fff05057589 */ /* 0x000e2200000e0000 */
[----:B------:R-:W-:Y:S01]  /*0350*/  ULDC.64 UR36, c[0x0][0x208] ;  /* 0x0000820000247ab9 */ /* 0x000fe20000000a00 */
[----:B------:R-:W-:-:S02]  /*0360*/  ISETP.NE.AND P2, PT, R8, RZ, PT ;  /* 0x000000ff0800720c */ /* 0x000fc40003f45270 */
[----:B------:R-:W-:Y:S02]  /*0370*/  ISETP.GE.U32.AND P3, PT, R33, 0x2, PT ;  /* 0x000000022100780c */ /* 0x000fe40003f66070 */
[----:B-----5:R-:W-:Y:S02]  /*0380*/  ISETP.NE.OR P0, PT, R6, RZ, !P0 ;  /* 0x000000ff0600720c */ /* 0x020fe40004705670 */
[----:B-1----:R-:W-:Y:S02]  /*0390*/  ISETP.NE.OR P1, PT, R3, RZ, !P1 ;  /* 0x000000ff0300720c */ /* 0x002fe40004f25670 */
[----:B------:R-:W-:-:S04]  /*03a0*/  SHF.R.S32.HI R3, RZ, 0x1f, R2 ;  /* 0x0000001fff037819 */ /* 0x000fc80000011402 */
[----:B------:R-:W-:-:S05]  /*03b0*/  LEA.HI R3, R3, R2, RZ, 0x2 ;  /* 0x0000000203037211 */ /* 0x000fca00078f10ff */
[----:B------:R-:W-:Y:S01]  /*03c0*/  VOTEU.ALL UP0, P0 ;  /* 0x00000000003f7886 */ /* 0x000fe20000000000 */
[----:B------:R-:W-:Y:S01]  /*03d0*/  LOP3.LUT R3, R3, 0xfffffffc, RZ, 0xc0, !PT ;  /* 0xfffffffc03037812 */ /* 0x000fe200078ec0ff */
[----:B------:R-:W-:-:S03]  /*03e0*/  VOTEU.ALL UP1, P1 ;  /* 0x00000000003f7886 */ /* 0x000fc60000820000 */
[----:B------:R-:W1:Y:S01]  /*03f0*/  @!UP0 S2UR UR7, SR_CgaCtaId ;  /* 0x00000000000789c3 */ /* 0x000e620000008800 */
[----:B------:R-:W-:Y:S01]  /*0400*/  @!UP0 UMOV UR6, 0x400 ;  /* 0x0000040000068882 */ /* 0x000fe20000000000 */
[----:B------:R-:W-:-:S04]  /*0410*/  @!UP0 UIADD3 UR4, -UR4, 0x100000, URZ ;  /* 0x0010000004048890 */ /* 0x000fc8000fffe13f */
[----:B------:R-:W-:Y:S02]  /*0420*/  @!UP0 USHF.L.U32 UR5, UR4, 0xb, URZ ;  /* 0x0000000b04058899 */ /* 0x000fe4000800063f */
[----:B------:R-:W-:Y:S01]  /*0430*/  @!UP0 USHF.L.U32 UR4, UR4, 0x1, URZ ;  /* 0x0000000104048899 */ /* 0x000fe2000800063f */
[----:B------:R-:W-:Y:S01]  /*0440*/  IMAD.IADD R0, R2, 0x1, -R3 ;  /* 0x0000000102007824 */ /* 0x000fe200078e0a03 */
[----:B------:R-:W-:Y:S01]  /*0450*/  @!UP1 UMOV UR9, 0x400 ;  /* 0x0000040000099882 */ /* 0x000fe20000000000 */
[----:B------:R-:W-:Y:S01]  /*0460*/  VOTEU.ALL UP2, P1 ;  /* 0x00000000003f7886 */ /* 0x000fe20000840000 */
[----:B------:R-:W-:Y:S01]  /*0470*/  VOTEU.ALL UP3, P1 ;  /* 0x00000000003f7886 */ /* 0x000fe20000860000 */
[----:B------:R-:W-:Y:S01]  /*0480*/  VOTEU.ALL UP4, P1 ;  /* 0x00000000003f7886 */ /* 0x000fe20000880000 */
[----:B------:R-:W5:Y:S01]  /*0490*/  @!UP1 S2UR UR10, SR_CgaCtaId ;  /* 0x00000000000a99c3 */ /* 0x000f620000008800 */
[----:B------:R-:W-:Y:S01]  /*04a0*/  VOTEU.ALL UP5, P1 ;  /* 0x00000000003f7886 */ /* 0x000fe200008a0000 */
[----:B------:R-:W-:-:S04]  /*04b0*/  SHF.R.S32.HI R3, RZ, 0x1f, R4 ;  /* 0x0000001fff037819 */ /* 0x000fc80000011404 */
[----:B------:R-:W-:-:S04]  /*04c0*/  LEA.HI R3, R3, R4, RZ, 0x7 ;  /* 0x0000000403037211 */ /* 0x000fc800078f38ff */
[----:B------:R-:W-:-:S05]  /*04d0*/  LOP3.LUT R3, R3, 0xffffff80, RZ, 0xc0, !PT ;  /* 0xffffff8003037812 */ /* 0x000fca00078ec0ff */
[----:B------:R-:W-:Y:S01]  /*04e0*/  IMAD.IADD R3, R4, 0x1, -R3 ;  /* 0x0000000104037824 */ /* 0x000fe200078e0a03 */
[----:B-1----:R-:W-:Y:S02]  /*04f0*/  @!UP0 ULEA UR8, UR7, UR6, 0x18 ;  /* 0x0000000607088291 */ /* 0x002fe4000f8ec03f */
[----:B------:R-:W-:-:S04]  /*0500*/  @!UP1 UIADD3 UR6, -UR11, 0x100000, URZ ;  /* 0x001000000b069890 */ /* 0x000fc8000fffe13f */
[----:B------:R-:W-:Y:S02]  /*0510*/  @!UP1 USHF.L.U32 UR7, UR6, 0xb, URZ ;  /* 0x0000000b06079899 */ /* 0x000fe4000800063f */
[----:B------:R-:W-:Y:S01]  /*0520*/  @!UP1 USHF.L.U32 UR6, UR6, 0x1, URZ ;  /* 0x0000000106069899 */ /* 0x000fe2000800063f */
[----:B------:R-:W-:Y:S01]  /*0530*/  VOTEU.ALL UP0, P0 ;  /* 0x00000000003f7886 */ /* 0x000fe20000000000 */
[----:B-----5:R-:W-:Y:S01]  /*0540*/  @!UP1 ULEA UR9, UR10, UR9, 0x18 ;  /* 0x000000090a099291 */ /* 0x020fe2000f8ec03f */
[----:B------:R-:W-:Y:S02]  /*0550*/  VOTEU.ALL UP1, P0 ;  /* 0x00000000003f7886 */ /* 0x000fe40000020000 */
[----:B------:R-:W-:Y:S01]  /*0560*/  ULDC.64 UR10, c[0x0][0x598] ;  /* 0x00016600000a7ab9 */ /* 0x000fe20000000a00 */
[----:B------:R-:W-:Y:S01]  /*0570*/  ISETP.NE.AND P0, PT, R0, 0x3, PT ;  /* 0x000000030000780c */ /* 0x000fe20003f05270 */
[----:B------:R-:W1:Y:S02]  /*0580*/  FENCE.VIEW.ASYNC.S ;  /* 0x00000000000073c6 */ /* 0x000e640000000000 */
[----:B-1----:R1:W2:Y:S01]  /*0590*/  @!UP0 SYNCS.EXCH.64 URZ, [UR8+0x60], UR4 ;  /* 0x00006004083f85b2 */ /* 0x0022a20008000100 */
[----:B------:R-:W-:-:S02]  /*05a0*/  ISETP.NE.U32.AND P1, PT, RZ, UR10, PT ;  /* 0x0000000aff007c0c */ /* 0x000fc4000bf25070 */
[----:B------:R-:W-:Y:S02]  /*05b0*/  ISETP.EQ.OR P0, PT, R0, RZ, !P0 ;  /* 0x000000ff0000720c */ /* 0x000fe40004702670 */
[----:B------:R-:W-:Y:S02]  /*05c0*/  ISETP.NE.AND.EX P1, PT, RZ, UR11, PT, P1 ;  /* 0x0000000bff007c0c */ /* 0x000fe4000bf25310 */
[----:B------:R-:W-:-:S04]  /*05d0*/  ISETP.EQ.AND P0, PT, R8, RZ, P0 ;  /* 0x000000ff0800720c */ /* 0x000fc80000702270 */
[----:B------:R-:W-:-:S04]  /*05e0*/  SEL R16, RZ, 0x1, !P0 ;  /* 0x00000001ff107807 */ /* 0x000fc80004000000 */
[----:B------:R-:W-:Y:S01]  /*05f0*/  SEL R16, R16, 0x2, P3 ;  /* 0x0000000210107807 */ /* 0x000fe20001800000 */
[----:B------:R1:W2:Y:S01]  /*0600*/  @!UP1 SYNCS.EXCH.64 URZ, [UR8+0x68], UR4 ;  /* 0x00006804083f95b2 */ /* 0x0002a20008000100 */
[----:B------:R-:W-:Y:S01]  /*0610*/  NOP ;  /* 0x0000000000007918 */ /* 0x000fe20000000000 */
[----:B------:R1:W2:Y:S01]  /*0620*/  @!UP2 SYNCS.EXCH.64 URZ, [UR9+0x40], UR6 ;  /* 0x00004006093fa5b2 */ /* 0x0002a20008000100 */
[----:B------:R1:W2:Y:S01]  /*0630*/  @!UP3 SYNCS.EXCH.64 URZ, [UR9+0x48], UR6 ;  /* 0x00004806093fb5b2 */ /* 0x0002a20008000100 */
[----:B------:R1:W2:Y:S01]  /*0640*/  @!UP4 SYNCS.EXCH.64 URZ, [UR9+0x50], UR6 ;  /* 0x00005006093fc5b2 */ /* 0x0002a20008000100 */
[----:B------:R1:W2:Y:S01]  /*0650*/  @!UP5 SYNCS.EXCH.64 URZ, [UR9+0x58], UR6 ;  /* 0x00005806093fd5b2 */ /* 0x0002a20008000100 */
[----:B------:R-:W-:Y:S01]  /*0660*/  NOP ;  /* 0x0000000000007918 */ /* 0x000fe20000000000 */
[----:B--234-:R-:W-:Y:S06]  /*0670*/  BAR.SYNC.DEFER_BLOCKING 0x0 ;  /* 0x0000000000007b1d */ /* 0x01cfec0000010000 */
[----:B01----:R-:W-:Y:S05]  /*0680*/  @!P1 BRA `(.L_x_3) ;  /* 0x00000000001c9947 */ /* 0x003fea0003800000 */
[----:B------:R-:W0:Y:S02]  /*0690*/  LDC.64 R6, c[0x0][0x598] ;  /* 0x00016600ff067b82 */ /* 0x000e240000000a00 */
[----:B0-----:R-:W2:Y:S02]  /*06a0*/  LDG.E.64 R6, desc[UR36][R6.64] ;  /* 0x0000002406067981 */ /* 0x001ea4000c1e1b00 */
[----:B--2---:R-:W-:-:S04]  /*06b0*/  ISETP.NE.U32.AND P0, PT, R6, RZ, PT ;  /* 0x000000ff0600720c */ /* 0x004fc80003f05070 */
[----:B------:R-:W-:-:S13]  /*06c0*/  ISETP.NE.AND.EX P0, PT, R7, RZ, PT, P0 ;  /* 0x000000ff0700720c */ /* 0x000fda0003f05300 */
[----:B------:R-:W-:Y:S05]  /*06d0*/  @!P0 BRA `(.L_x_3) ;  /* 0x0000000000088947 */ /* 0x000fea0003800000 */
[----:B------:R1:W5:Y:S01]  /*06e0*/  LD.E R56, desc[UR36][R6.64] ;  /* 0x0000002406387980 */ /* 0x000362000c101900 */
[----:B------:R-:W-:Y:S05]  /*06f0*/  BRA `(.L_x_4) ;  /* 0x0000000000247947 */ /* 0x000fea0003800000 */
.L_x_3:
[----:B------:R-:W-:Y:S02]  /*0700*/  ULDC.64 UR4, c[0x0][0x588] ;  /* 0x0001620000047ab9 */ /* 0x000fe40000000a00 */
[----:B------:R-:W-:-:S04]  /*0710*/  ISETP.NE.U32.AND P0, PT, RZ, UR4, PT ;  /* 0x00000004ff007c0c */ /* 0x000fc8000bf05070 */
[----:B------:R-:W-:-:S13]  /*0720*/  ISETP.NE.AND.EX P0, PT, RZ, UR5, PT, P0 ;  /* 0x00000005ff007c0c */ /* 0x000fda000bf05300 */
[----:B------:R-:W-:Y:S05]  /*0730*/  @!P0 BRA `(.L_x_5) ;  /* 0x00000000000c8947 */ /* 0x000fea0003800000 */
[----:B------:R-:W0:Y:S02]  /*0740*/  LDC.64 R56, c[0x0][0x588] ;  /* 0x00016200ff387b82 */ /* 0x000e240000000a00 */
[----:B0-----:R0:W5:Y:S01]  /*0750*/  LDG.E R56, desc[UR36][R56.64] ;  /* 0x0000002438387981 */ /* 0x001162000c1e1900 */
[----:B------:R-:W-:Y:S05]  /*0760*/  BRA `(.L_x_4) ;  /* 0x0000000000087947 */ /* 0x000fea0003800000 */
.L_x_5:
[----:B------:R-:W-:Y:S02]  /*0770*/  ULDC UR4, c[0x0][0x580] ;  /* 0x0001600000047ab9 */ /* 0x000fe40000000800 */
[----:B------:R-:W-:-:S07]  /*0780*/  IMAD.U32 R56, RZ, RZ, UR4 ;  /* 0x00000004ff387e24 */ /* 0x000fce000f8e00ff */
.L_x_4:
[----:B------:R-:W-:Y:S02]  /*0790*/  ULDC.64 UR4, c[0x0][0x5a0] ;  /* 0x0001680000047ab9 */ /* 0x000fe40000000a00 */
[----:B------:R-:W-:-:S04]  /*07a0*/  ISETP.NE.U32.AND P0, PT, RZ, UR4, PT ;  /* 0x00000004ff007c0c */ /* 0x000fc8000bf05070 */
[----:B------:R-:W-:-:S13]  /*07b0*/  ISETP.NE.AND.EX P0, PT, RZ, UR5, PT, P0 ;  /* 0x00000005ff007c0c */ /* 0x000fda000bf05300 */
[----:B------:R-:W-:Y:S05]  /*07c0*/  @!P0 BRA `(.L_x_6) ;  /* 0x00000000001c8947 */ /* 0x000fea0003800000 */
[----:B-1----:R-:W1:Y:S02]  /*07d0*/  LDC.64 R6, c[0x0][0x5a0] ;  /* 0x00016800ff067b82 */ /* 0x002e640000000a00 */
[----:B-1----:R-:W2:Y:S02]  /*07e0*/  LDG.E.64 R6, desc[UR36][R6.64] ;  /* 0x0000002406067981 */ /* 0x002ea4000c1e1b00 */
[----:B--2---:R-:W-:-:S04]  /*07f0*/  ISETP.NE.U32.AND P0, PT, R6, RZ, PT ;  /* 0x000000ff0600720c */ /* 0x004fc80003f05070 */
[----:B------:R-:W-:-:S13]  /*0800*/  ISETP.NE.AND.EX P0, PT, R7, RZ, PT, P0 ;  /* 0x000000ff0700720c */ /* 0x000fda0003f05300 */
[----:B------:R-:W-:Y:S05]  /*0810*/  @!P0 BRA `(.L_x_6) ;  /* 0x0000000000088947 */ /* 0x000fea0003800000 */
[----:B0-----:R2:W5:Y:S01]  /*0820*/  LD.E R57, desc[UR36][R6.64] ;  /* 0x0000002406397980 */ /* 0x001562000c101900 */
[----:B------:R-:W-:Y:S05]  /*0830*/  BRA `(.L_x_7) ;  /* 0x0000000000247947 */ /* 0x000fea0003800000 */
.L_x_6:
[----:B------:R-:W-:Y:S02]  /*0840*/  ULDC.64 UR4, c[0x0][0x590] ;  /* 0x0001640000047ab9 */ /* 0x000fe40000000a00 */
[----:B------:R-:W-:-:S04]  /*0850*/  ISETP.NE.U32.AND P0, PT, RZ, UR4, PT ;  /* 0x00000004ff007c0c */ /* 0x000fc8000bf05070 */
[----:B------:R-:W-:-:S13]  /*0860*/  ISETP.NE.AND.EX P0, PT, RZ, UR5, PT, P0 ;  /* 0x00000005ff007c0c */ /* 0x000fda000bf05300 */
[----:B------:R-:W-:Y:S05]  /*0870*/  @!P0 BRA `(.L_x_8) ;  /* 0x00000000000c8947 */ /* 0x000fea0003800000 */
[----:B-1----:R-:W0:Y:S02]  /*0880*/  LDC.64 R6, c[0x0][0x590] ;  /* 0x00016400ff067b82 */ /* 0x002e240000000a00 */
[----:B0-----:R0:W5:Y:S01]  /*0890*/  LDG.E R57, desc[UR36][R6.64] ;  /* 0x0000002406397981 */ /* 0x001162000c1e1900 */
[----:B------:R-:W-:Y:S05]  /*08a0*/  BRA `(.L_x_7) ;  /* 0x0000000000087947 */ /* 0x000fea0003800000 */
.L_x_8:
[----:B------:R-:W-:Y:S02]  /*08b0*/  ULDC UR4, c[0x0][0x584] ;  /* 0x0001610000047ab9 */ /* 0x000fe40000000800 */
[----:B0-----:R-:W-:-:S07]  /*08c0*/  IMAD.U32 R57, RZ, RZ, UR4 ;  /* 0x00000004ff397e24 */ /* 0x001fce000f8e00ff */
.L_x_7:
[----:B------:R-:W3:Y:S01]  /*08d0*/  LDC R2, c[0x0][0x65c] ;  /* 0x00019700ff027b82 */ /* 0x000ee20000000800 */
[----:B------:R-:W4:Y:S01]  /*08e0*/  S2R R14, SR_CTAID.Y ;  /* 0x00000000000e7919 */ /* 0x000f220000002600 */
[----:B------:R-:W-:Y:S01]  /*08f0*/  ULDC UR6, c[0x0][0x28c] ;  /* 0x0000a30000067ab9 */ /* 0x000fe20000000800 */
[----:B------:R-:W-:Y:S01]  /*0900*/  ISETP.NE.AND P0, PT, R8, 0x2, PT ;  /* 0x000000020800780c */ /* 0x000fe20003f05270 */
[----:B------:R-:W-:Y:S01]  /*0910*/  UIADD3 UR6, UR6, 0x7f, URZ ;  /* 0x0000007f06067890 */ /* 0x000fe2000fffe03f */
[----:B012---:R-:W0:Y:S01]  /*0920*/  S2R R6, SR_CTAID.X ;  /* 0x0000000000067919 */ /* 0x007e220000002500 */
[----:B------:R-:W-:Y:S01]  /*0930*/  IMAD.MOV.U32 R7, RZ, RZ, RZ ;  /* 0x000000ffff077224 */ /* 0x000fe200078e00ff */
[----:B------:R-:W-:Y:S01]  /*0940*/  UMOV UR38, URZ ;  /* 0x0000003f00267c82 */ /* 0x000fe20008000000 */
[----:B------:R-:W-:Y:S01]  /*0950*/  USHF.R.S32.HI UR7, URZ, 0x1f, UR6 ;  /* 0x0000001f3f077899 */ /* 0x000fe20008011406 */
[----:B------:R-:W-:Y:S01]  /*0960*/  UMOV UR39, URZ ;  /* 0x0000003f00277c82 */ /* 0x000fe20008000000 */
[----:B------:R-:W-:-:S02]  /*0970*/  ULDC.64 UR8, c[0x0][0x650] ;  /* 0x0001940000087ab9 */ /* 0x000fc40000000a00 */
[----:B------:R-:W-:-:S04]  /*0980*/  ULEA.HI UR7, UR7, UR6, URZ, 0x7 ;  /* 0x0000000607077291 */ /* 0x000fc8000f8f383f */
[----:B------:R-:W-:Y:S01]  /*0990*/  USHF.R.S32.HI UR40, URZ, 0x7, UR7 ;  /* 0x000000073f287899 */ /* 0x000fe20008011407 */
[----:B---3--:R-:W-:-:S13]  /*09a0*/  ISETP.NE.AND P1, PT, R2, 0x1, PT ;  /* 0x000000010200780c */ /* 0x008fda0003f25270 */
[----:B------:R-:W0:Y:S01]  /*09b0*/  @P1 LDC R19, c[0x0][0x10] ;  /* 0x00000400ff131b82 */ /* 0x000e220000000800 */
[----:B----4-:R-:W-:Y:S02]  /*09c0*/  @P1 IMAD.MOV.U32 R8, RZ, RZ, R14 ;  /* 0x000000ffff081224 */ /* 0x010fe400078e000e */
[----:B------:R-:W-:Y:S02]  /*09d0*/  @P1 IMAD.MOV.U32 R9, RZ, RZ, RZ ;  /* 0x000000ffff091224 */ /* 0x000fe400078e00ff */
[----:B------:R-:W-:-:S03]  /*09e0*/  @P1 IMAD.MOV.U32 R17, RZ, RZ, RZ ;  /* 0x000000ffff111224 */ /* 0x000fc600078e00ff */
[----:B------:R-:W1:Y:S01]  /*09f0*/  @!P1 LDC R11, c[0x0][0xc] ;  /* 0x00000300ff0b9b82 */ /* 0x000e620000000800 */
[----:B------:R-:W-:Y:S01]  /*0a00*/  ULDC UR4, c[0x0][0xc] ;  /* 0x0000030000047ab9 */ /* 0x000fe20000000800 */
[----:B------:R-:W-:Y:S02]  /*0a10*/  ULDC UR5, c[0x0][0x10] ;  /* 0x0000040000057ab9 */ /* 0x000fe40000000800 */
[----:B------:R-:W-:-:S04]  /*0a20*/  UIMAD.WIDE.U32 UR4, UR4, UR5, URZ ;  /* 0x00000005040472a5 */ /* 0x000fc8000f8e003f */
[----:B------:R-:W2:Y:S01]  /*0a30*/  LDC R2, c[0x0][0x14] ;  /* 0x00000500ff027b82 */ /* 0x000ea20000000800 */
[----:B0-----:R-:W-:-:S04]  /*0a40*/  @P1 IMAD.WIDE.U32 R18, R6, R19, R8 ;  /* 0x0000001306121225 */ /* 0x001fc800078e0008 */
[----:B------:R-:W-:Y:S02]  /*0a50*/  @P1 IMAD.IADD R17, R19, 0x1, R17 ;  /* 0x0000000113111824 */ /* 0x000fe400078e0211 */
[----:B-1----:R-:W-:-:S04]  /*0a60*/  @!P1 IMAD.WIDE.U32 R8, R11, R14, R6 ;  /* 0x0000000e0b089225 */ /* 0x002fc800078e0006 */
[----:B------:R-:W-:Y:S02]  /*0a70*/  @!P1 IMAD.MOV.U32 R18, RZ, RZ, R8 ;  /* 0x000000ffff129224 */ /* 0x000fe400078e0008 */
[----:B------:R-:W-:Y:S02]  /*0a80*/  @!P1 IMAD.MOV.U32 R17, RZ, RZ, R9 ;  /* 0x000000ffff119224 */ /* 0x000fe400078e0009 */
[----:B--2---:R-:W-:-:S04]  /*0a90*/  IMAD.WIDE.U32 R12, R2, UR4, RZ ;  /* 0x00000004020c7c25 */ /* 0x004fc8000f8e00ff */
[----:B------:R-:W-:Y:S01]  /*0aa0*/  IMAD R23, R2, UR5, RZ ;  /* 0x0000000502177c24 */ /* 0x000fe2000f8e02ff */
[----:B------:R0:W-:Y:S03]  /*0ab0*/  STL.64 [R1], R12 ;  /* 0x0000000c01007387 */ /* 0x0001e60000100a00 */
[----:B------:R-:W-:Y:S01]  /*0ac0*/  IMAD.IADD R23, R13, 0x1, R23 ;  /* 0x000000010d177824 */ /* 0x000fe200078e0217 */
[----:B------:R-:W-:Y:S06]  /*0ad0*/  @P0 BRA `(.L_x_9) ;  /* 0x0000000000200947 */ /* 0x000fec0003800000 */
[----:B------:R-:W-:Y:S01]  /*0ae0*/  UISETP.GE.U32.AND UP0, UPT, UR40, 0x3, UPT ;  /* 0x000000032800788c */ /* 0x000fe2000bf06070 */
[----:B------:R-:W-:Y:S01]  /*0af0*/  IADD3 R18, P0, R18, R12, RZ ;  /* 0x0000000c12127210 */ /* 0x000fe20007f1e0ff */
[----:B------:R-:W-:Y:S01]  /*0b00*/  UIMAD.WIDE.U32 UR4, UR40, -0x55555555, URZ ;  /* 0xaaaaaaab280478a5 */ /* 0x000fe2000f8e003f */
[----:B------:R-:W-:-:S03]  /*0b10*/  UMOV UR39, URZ ;  /* 0x0000003f00277c82 */ /* 0x000fc60008000000 */
[----:B------:R-:W-:Y:S01]  /*0b20*/  USHF.R.U32.HI UR4, URZ, 0x1, UR5 ;  /* 0x000000013f047899 */ /* 0x000fe20008011605 */
[----:B------:R-:W-:-:S03]  /*0b30*/  IMAD.X R17, R23, 0x1, R17, P0 ;  /* 0x0000000117117824 */ /* 0x000fc600000e0611 */
[----:B------:R-:W-:Y:S02]  /*0b40*/  UIMAD UR38, UR4, -0x3, UR40 ;  /* 0xfffffffd042678a4 */ /* 0x000fe4000f8e0228 */
[----:B------:R-:W-:-:S12]  /*0b50*/  @UP0 ULOP3.LUT UR39, UR4, 0x1, URZ, 0xc0, !UPT ;  /* 0x0000000104270892 */ /* 0x000fd8000f8ec03f */
.L_x_9:
[----:B------:R-:W-:Y:S01]  /*0b60*/  ISETP.GE.U32.AND P0, PT, R18, UR8, PT ;  /* 0x0000000812007c0c */ /* 0x000fe2000bf06070 */
[----:B------:R-:W-:Y:S01]  /*0b70*/  IMAD.MOV.U32 R19, RZ, RZ, -0x1 ;  /* 0xffffffffff137424 */ /* 0x000fe200078e00ff */
[----:B------:R-:W-:Y:S01]  /*0b80*/  PRMT R8, RZ, 0x7610, R8 ;  /* 0x00007610ff087816 */ /* 0x000fe20000000008 */
[----:B------:R-:W-:Y:S01]  /*0b90*/  IMAD.MOV.U32 R22, RZ, RZ, -0x1 ;  /* 0xffffffffff167424 */ /* 0x000fe200078e00ff */
[----:B------:R-:W-:Y:S01]  /*0ba0*/  ISETP.GE.U32.AND.EX P0, PT, R17, UR9, PT, P0 ;  /* 0x0000000911007c0c */ /* 0x000fe2000bf06100 */
[----:B------:R-:W-:-:S12]  /*0bb0*/  IMAD.MOV.U32 R2, RZ, RZ, -0x1 ;  /* 0xffffffffff027424 */ /* 0x000fd800078e00ff */
[----:B------:R-:W-:Y:S05]  /*0bc0*/  @P0 BRA `(.L_x_10) ;  /* 0x00000004005c0947 */ /* 0x000fea0003800000 */
[----:B------:R-:W1:Y:S01]  /*0bd0*/  LDC.64 R20, c[0x0][0x628] ;  /* 0x00018a00ff147b82 */ /* 0x000e620000000a00 */
[----:B------:R-:W-:Y:S02]  /*0be0*/  IMAD.MOV.U32 R8, RZ, RZ, R18 ;  /* 0x000000ffff087224 */ /* 0x000fe400078e0012 */
[----:B------:R-:W-:-:S05]  /*0bf0*/  IMAD.MOV.U32 R9, RZ, RZ, R17 ;  /* 0x000000ffff097224 */ /* 0x000fca00078e0011 */
[----:B------:R-:W2:Y:S08]  /*0c00*/  LDC R2, c[0x0][0x630] ;  /* 0x00018c00ff027b82 */ /* 0x000eb00000000800 */
[----:B------:R-:W3:Y:S01]  /*0c10*/  LDC.64 R24, c[0x0][0x620] ;  /* 0x00018800ff187b82 */ /* 0x000ee20000000a00 */
[----:B-1----:R-:W-:-:S04]  /*0c20*/  ISETP.NE.U32.AND P0, PT, R20, RZ, PT ;  /* 0x000000ff1400720c */ /* 0x002fc80003f05070 */
[----:B------:R-:W-:-:S13]  /*0c30*/  ISETP.NE.AND.EX P0, PT, R21, RZ, PT, P0 ;  /* 0x000000ff1500720c */ /* 0x000fda0003f05300 */
[----:B--23--:R-:W-:Y:S05]  /*0c40*/  @!P0 BRA `(.L_x_11) ;  /* 0x0000000000288947 */ /* 0x00cfea0003800000 */
[----:B0-----:R-:W0:Y:S02]  /*0c50*/  LDC R13, c[0x0][0x634] ;  /* 0x00018d00ff0d7b82 */ /* 0x001e240000000800 */
[----:B0-----:R-:W-:-:S05]  /*0c60*/  IADD3 R13, P0, R18, R13, RZ ;  /* 0x0000000d120d7210 */ /* 0x001fca0007f1e0ff */
[----:B------:R-:W-:-:S04]  /*0c70*/  IMAD.X R15, RZ, RZ, R17, P0 ;  /* 0x000000ffff0f7224 */ /* 0x000fc800000e0611 */
[----:B------:R-:W-:-:S04]  /*0c80*/  IMAD.WIDE.U32 R8, R15, R20, RZ ;  /* 0x000000140f087225 */ /* 0x000fc800078e00ff */
[----:B------:R-:W-:-:S04]  /*0c90*/  IMAD.WIDE.U32 R10, P0, R13, R21, R8 ;  /* 0x000000150d0a7225 */ /* 0x000fc80007800008 */
[----:B------:R-:W-:-:S04]  /*0ca0*/  IMAD.WIDE.U32 R8, R13, R20, RZ ;  /* 0x000000140d087225 */ /* 0x000fc800078e00ff */
[----:B------:R-:W-:Y:S01]  /*0cb0*/  IMAD.X R13, RZ, RZ, RZ, P0 ;  /* 0x000000ffff0d7224 */ /* 0x000fe200000e06ff */
[----:B------:R-:W-:Y:S01]  /*0cc0*/  IADD3 RZ, P0, R9, R10, RZ ;  /* 0x0000000a09ff7210 */ /* 0x000fe20007f1e0ff */
[----:B------:R-:W-:-:S04]  /*0cd0*/  IMAD.MOV.U32 R12, RZ, RZ, R11 ;  /* 0x000000ffff0c7224 */ /* 0x000fc800078e000b */
[----:B------:R-:W-:-:S08]  /*0ce0*/  IMAD.WIDE.U32.X R8, R15, R21, R12, P0 ;  /* 0x000000150f087225 */ /* 0x000fd000000e040c */
.L_x_11:
[-CC-:B------:R-:W-:Y:S01]  /*0cf0*/  SHF.R.U64 R31, R8, R2.reuse, R9.reuse ;  /* 0x00000002081f7219 */ /* 0x180fe20000001209 */
[----:B0-----:R-:W0:Y:S01]  /*0d00*/  LDC R12, c[0x0][0x618] ;  /* 0x00018600ff0c7b82 */ /* 0x001e220000000800 */
[----:B------:R-:W-:Y:S01]  /*0d10*/  SHF.R.U32.HI R7, RZ, R2, R9 ;  /* 0x00000002ff077219 */ /* 0x000fe20000011609 */
[----:B------:R-:W-:Y:S01]  /*0d20*/  ULDC UR4, c[0x0][0x150] ;  /* 0x0000540000047ab9 */ /* 0x000fe20000000800 */
[----:B------:R-:W-:Y:S01]  /*0d30*/  IADD3 R11, P0, RZ, -R31, RZ ;  /* 0x8000001fff0b7210 */ /* 0x000fe20007f1e0ff */
[----:B------:R-:W-:Y:S01]  /*0d40*/  IMAD.MOV.U32 R19, RZ, RZ, R17 ;  /* 0x000000ffff137224 */ /* 0x000fe200078e0011 */
[----:B------:R-:W-:-:S03]  /*0d50*/  I2FP.F32.U32 R2, R6 ;  /* 0x0000000600027245 */ /* 0x000fc60000201000 */
[----:B------:R-:W1:Y:S01]  /*0d60*/  LDC.64 R26, c[0x0][0x640] ;  /* 0x00019000ff1a7b82 */ /* 0x000e620000000a00 */
[----:B------:R-:W-:Y:S02]  /*0d70*/  IMAD.X R13, RZ, RZ, ~R7, P0 ;  /* 0x000000ffff0d7224 */ /* 0x000fe400000e0e07 */
[----:B------:R-:W-:Y:S01]  /*0d80*/  FMUL R2, R2, UR4 ;  /* 0x0000000402027c20 */ /* 0x000fe20008400000 */
[----:B------:R-:W-:Y:S01]  /*0d90*/  IMAD.WIDE.U32 R8, R11, R24, R18 ;  /* 0x000000180b087225 */ /* 0x000fe200078e0012 */
[----:B------:R-:W-:-:S03]  /*0da0*/  ULDC UR4, c[0x0][0x154] ;  /* 0x0000550000047ab9 */ /* 0x000fc60000000800 */
[----:B------:R-:W-:Y:S01]  /*0db0*/  IMAD R10, R13, R24, RZ ;  /* 0x000000180d0a7224 */ /* 0x000fe200078e02ff */
[----:B------:R-:W2:Y:S01]  /*0dc0*/  LDC R7, c[0x0][0x144] ;  /* 0x00005100ff077b82 */ /* 0x000ea20000000800 */
[----:B------:R-:W3:Y:S02]  /*0dd0*/  F2I.U32.TRUNC.NTZ R2, R2 ;  /* 0x0000000200027305 */ /* 0x000ee4000020f000 */
[----:B------:R-:W-:-:S04]  /*0de0*/  IMAD R11, R11, R25, R10 ;  /* 0x000000190b0b7224 */ /* 0x000fc800078e020a */
[----:B------:R-:W-:Y:S01]  /*0df0*/  IMAD.IADD R9, R9, 0x1, R11 ;  /* 0x0000000109097824 */ /* 0x000fe200078e020b */
[----:B------:R-:W4:Y:S01]  /*0e00*/  LDC R22, c[0x0][0x608] ;  /* 0x00018200ff167b82 */ /* 0x000f220000000800 */
[----:B------:R-:W-:-:S03]  /*0e10*/  IMAD.MOV.U32 R11, RZ, RZ, -0x1 ;  /* 0xffffffffff0b7424 */ /* 0x000fc600078e00ff */
[--C-:B0-----:R-:W-:Y:S02]  /*0e20*/  SHF.R.U64 R20, R8, R12, R9.reuse ;  /* 0x0000000c08147219 */ /* 0x101fe40000001209 */
[----:B------:R-:W-:Y:S02]  /*0e30*/  I2FP.F32.U32 R8, R14 ;  /* 0x0000000e00087245 */ /* 0x000fe40000201000 */
[----:B------:R-:W0:Y:S01]  /*0e40*/  LDC R24, c[0x0][0x658] ;  /* 0x00019600ff187b82 */ /* 0x000e220000000800 */
[----:B-1----:R-:W-:Y:S01]  /*0e50*/  ISETP.NE.U32.AND P0, PT, R26, RZ, PT ;  /* 0x000000ff1a00720c */ /* 0x002fe20003f05070 */
[----:B---3--:R-:W-:Y:S02]  /*0e60*/  IMAD.MOV R10, RZ, RZ, -R2 ;  /* 0x000000ffff0a7224 */ /* 0x008fe400078e0a02 */
[----:B------:R-:W-:Y:S01]  /*0e70*/  FMUL R8, R8, UR4 ;  /* 0x0000000408087c20 */ /* 0x000fe20008400000 */
[----:B------:R-:W-:Y:S02]  /*0e80*/  SHF.R.U32.HI R9, RZ, R12, R9 ;  /* 0x0000000cff097219 */ /* 0x000fe40000011609 */
[----:B------:R-:W-:Y:S01]  /*0e90*/  ISETP.NE.AND.EX P0, PT, R27, RZ, PT, P0 ;  /* 0x000000ff1b00720c */ /* 0x000fe20003f05300 */
[----:B------:R1:W3:Y:S01]  /*0ea0*/  F2I.U32.TRUNC.NTZ R15, R8 ;  /* 0x00000008000f7305 */ /* 0x0002e2000020f000 */
[----:B------:R-:W1:Y:S01]  /*0eb0*/  LDC R19, c[0x0][0x148] ;  /* 0x00005200ff137b82 */ /* 0x000e620000000800 */
[----:B--2---:R-:W-:-:S07]  /*0ec0*/  IMAD R2, R7, R10, R6 ;  /* 0x0000000a07027224 */ /* 0x004fce00078e0206 */
[----:B------:R-:W2:Y:S01]  /*0ed0*/  LDC R25, c[0x0][0x600] ;  /* 0x00018000ff197b82 */ /* 0x000ea20000000800 */
[-CC-:B----4-:R-:W-:Y:S02]  /*0ee0*/  SHF.R.U64 R32, R20, R22.reuse, R9.reuse ;  /* 0x0000001614207219 */ /* 0x190fe40000001209 */
[----:B------:R-:W-:Y:S01]  /*0ef0*/  SHF.R.U32.HI R7, RZ, R22, R9 ;  /* 0x00000016ff077219 */ /* 0x000fe20000011609 */
[----:B------:R-:W-:-:S04]  /*0f00*/  IMAD.MOV.U32 R9, RZ, RZ, 0x1 ;  /* 0x00000001ff097424 */ /* 0x000fc800078e00ff */
[----:B------:R-:W4:Y:S01]  /*0f10*/  LDC R28, c[0x0][0x648] ;  /* 0x00019200ff1c7b82 */ /* 0x000f220000000800 */
[-C--:B0-----:R-:W-:Y:S02]  /*0f20*/  SHF.L.U32 R6, R11, R24.reuse, RZ ;  /* 0x000000180b067219 */ /* 0x081fe400000006ff */
[--C-:B------:R-:W-:Y:S02]  /*0f30*/  SHF.R.U64 R22, R32, R24, R7.reuse ;  /* 0x0000001820167219 */ /* 0x100fe40000001207 */
[----:B------:R-:W-:Y:S02]  /*0f40*/  LOP3.LUT R13, RZ, R6, RZ, 0x33, !PT ;  /* 0x00000006ff0d7212 */ /* 0x000fe400078e33ff */
[-C--:B------:R-:W-:Y:S01]  /*0f50*/  SHF.R.U32.HI R7, RZ, R24.reuse, R7 ;  /* 0x00000018ff077219 */ /* 0x080fe20000011607 */
[----:B------:R-:W0:Y:S01]  /*0f60*/  LDC R29, c[0x0][0x638] ;  /* 0x00018e00ff1d7b82 */ /* 0x000e220000000800 */
[----:B------:R-:W-:Y:S01]  /*0f70*/  SHF.L.U32 R12, R9, R24, RZ ;  /* 0x00000018090c7219 */ /* 0x000fe200000006ff */
[----:B------:R-:W-:-:S06]  /*0f80*/  IMAD.MOV.U32 R6, RZ, RZ, R22 ;  /* 0x000000ffff067224 */ /* 0x000fcc00078e0016 */
[----:B------:R-:W0:Y:S01]  /*0f90*/  LDC R30, c[0x0][0x610] ;  /* 0x00018400ff1e7b82 */ /* 0x000e220000000800 */
[----:B-1-3--:R-:W-:Y:S05]  /*0fa0*/  @!P0 BRA `(.L_x_12) ;  /* 0x0000000000288947 */ /* 0x00afea0003800000 */
[----:B------:R-:W1:Y:S02]  /*0fb0*/  LDC R11, c[0x0][0x64c] ;  /* 0x00019300ff0b7b82 */ /* 0x000e640000000800 */
[----:B-1----:R-:W-:-:S05]  /*0fc0*/  IADD3 R11, P0, R22, R11, RZ ;  /* 0x0000000b160b7210 */ /* 0x002fca0007f1e0ff */
        /* <DEDUP_REMOVED lines=8> */
.L_x_12:
[----:B----4-:R-:W-:Y:S01]  /*1050*/  SHF.R.U64 R6, R6, R28, R7 ;  /* 0x0000001c06067219 */ /* 0x010fe20000001207 */
[----:B--2---:R-:W-:Y:S01]  /*1060*/  VIADD R7, R25, 0xffffffff ;  /* 0xffffffff19077836 */ /* 0x004fe20000000000 */
[----:B------:R-:W-:Y:S01]  /*1070*/  LOP3.LUT R13, R32, R13, RZ, 0xc0, !PT ;  /* 0x0000000d200d7212 */ /* 0x000fe200078ec0ff */
[----:B------:R-:W-:Y:S02]  /*1080*/  IMAD.MOV R15, RZ, RZ, -R15 ;  /* 0x000000ffff0f7224 */ /* 0x000fe400078e0a0f */
[----:B------:R-:W-:Y:S01]  /*1090*/  IMAD.MOV R8, RZ, RZ, -R6 ;  /* 0x000000ffff087224 */ /* 0x000fe200078e0a06 */
[----:B------:R-:W-:Y:S01]  /*10a0*/  LOP3.LUT R7, R20, R7, RZ, 0xc0, !PT ;  /* 0x0000000714077212 */ /* 0x000fe200078ec0ff */
[----:B------:R-:W-:Y:S02]  /*10b0*/  IMAD R13, R12, R6, R13 ;  /* 0x000000060c0d7224 */ /* 0x000fe400078e020d */
[----:B------:R-:W-:Y:S02]  /*10c0*/  @P1 IMAD R2, R19, R15, R14 ;  /* 0x0000000f13021224 */ /* 0x000fe400078e020e */
[----:B0-----:R-:W-:-:S02]  /*10d0*/  IMAD R6, R8, R29, R22 ;  /* 0x0000001d08067224 */ /* 0x001fc400078e0216 */
[----:B------:R-:W-:Y:S02]  /*10e0*/  IMAD R2, R13, R30, R2 ;  /* 0x0000001e0d027224 */ /* 0x000fe400078e0202 */
[----:B------:R-:W-:Y:S02]  /*10f0*/  IMAD R19, R6, R25, R7 ;  /* 0x0000001906137224 */ /* 0x000fe400078e0207 */
[----:B------:R-:W-:-:S03]  /*1100*/  IMAD.MOV.U32 R8, RZ, RZ, 0x1 ;  /* 0x00000001ff087424 */ /* 0x000fc600078e00ff */
[----:B------:R-:W-:Y:S02]  /*1110*/  SEL R22, R19, R2, !P1 ;  /* 0x0000000213167207 */ /* 0x000fe40004800000 */
[----:B------:R-:W-:Y:S01]  /*1120*/  SEL R19, R2, R19, !P1 ;  /* 0x0000001302137207 */ /* 0x000fe20004800000 */
[----:B------:R-:W-:-:S07]  /*1130*/  IMAD.MOV.U32 R2, RZ, RZ, R31 ;  /* 0x000000ffff027224 */ /* 0x000fce00078e001f */
.L_x_10:
[----:B------:R-:W-:Y:S05]  /*1140*/  @!P2 BRA `(.L_x_13) ;  /* 0x000000300080a947 */ /* 0x000fea0003800000 */
[----:B------:R-:W-:-:S13]  /*1150*/  ISETP.GT.U32.AND P0, PT, R33, 0x1, PT ;  /* 0x000000012100780c */ /* 0x000fda0003f04070 */
[----:B------:R-:W-:Y:S05]  /*1160*/  @P0 EXIT ;  /* 0x000000000000094d */ /* 0x000fea0003800000 */
.L_x_14:
[----:B------:R-:W-:-:S08]  /*1170*/  NOP ;  /* 0x0000000000007918 */ /* 0x000fd00000000000 */
[----:B------:R-:W1:Y:S02]  /*1180*/  USETMAXREG.TRY_ALLOC.CTAPOOL UP0, 0xe8 ;  /* 0x000000e8000079c8 */ /* 0x000e640008000600 */
[----:B-1----:R-:W-:-:S13]  /*1190*/  PLOP3.LUT P0, PT, PT, PT, UP0, 0x80, 0x0 ;  /* 0x000000000000781c */ /* 0x002fda0003f0f008 */
[----:B------:R-:W-:Y:S05]  /*11a0*/  @!P0 BRA `(.L_x_14) ;  /* 0xfffffffc00f08947 */ /* 0x000fea000383ffff */
[----:B------:R-:W-:-:S13]  /*11b0*/  LOP3.LUT P0, RZ, R8, 0xff, RZ, 0xc0, !PT ;  /* 0x000000ff08ff7812 */ /* 0x000fda000780c0ff */
[----:B------:R-:W-:Y:S05]  /*11c0*/  @!P0 EXIT ;  /* 0x000000000000894d */ /* 0x000fea0003800000 */
[----:B------:R-:W1:Y:S01]  /*11d0*/  S2UR UR4, SR_CgaCtaId ;  /* 0x00000000000479c3 */ /* 0x000e620000008800 */
[----:B------:R-:W-:Y:S01]  /*11e0*/  VIADD R6, R5, 0xffffffff ;  /* 0xffffffff05067836 */ /* 0x000fe20000000000 */
[----:B------:R-:W-:Y:S01]  /*11f0*/  SHF.R.S32.HI R0, RZ, 0x1f, R3 ;  /* 0x0000001fff007819 */ /* 0x000fe20000011403 */
[----:B------:R-:W-:Y:S01]  /*1200*/  UMOV UR41, 0x400 ;  /* 0x0000040000297882 */ /* 0x000fe20000000000 */
[----:B------:R-:W-:Y:S02]  /*1210*/  UISETP.LT.AND UP0, UPT, UR40, 0x1, UPT ;  /* 0x000000012800788c */ /* 0x000fe4000bf01270 */
[----:B------:R-:W-:Y:S01]  /*1220*/  R2UR UR42, R6 ;  /* 0x00000000062a72ca */ /* 0x000fe200000e0000 */
[----:B------:R-:W-:Y:S01]  /*1230*/  ULDC UR6, c[0x0][0x284] ;  /* 0x0000a10000067ab9 */ /* 0x000fe20000000800 */
[CC--:B------:R-:W-:Y:S01]  /*1240*/  LEA.HI R4, R0.reuse, R3.reuse, RZ, 0x2 ;  /* 0x0000000300047211 */ /* 0x0c0fe200078f10ff */
[----:B------:R-:W-:Y:S01]  /*1250*/  USEL UR43, UR40, 0x1, UP0 ;  /* 0x00000001282b7887 */ /* 0x000fe20008000000 */
[----:B------:R-:W-:Y:S01]  /*1260*/  LEA.HI R0, R0, R3, RZ, 0x5 ;  /* 0x0000000300007211 */ /* 0x000fe200078f28ff */
[----:B------:R-:W-:Y:S01]  /*1270*/  USHF.L.U32 UR46, UR40, 0x1, URZ ;  /* 0x00000001282e7899 */ /* 0x000fe2000800063f */
[--C-:B------:R-:W-:Y:S01]  /*1280*/  SHF.R.S32.HI R58, RZ, 0x2, R4.reuse ;  /* 0x00000002ff3a7819 */ /* 0x100fe20000011404 */
[----:B------:R-:W-:Y:S01]  /*1290*/  UIADD3 UR43, -UR43, UR40, URZ ;  /* 0x000000282b2b7290 */ /* 0x000fe2000fffe13f */
[----:B------:R-:W-:-:S02]  /*12a0*/  SHF.R.S32.HI R5, RZ, 0x1f, R4 ;  /* 0x0000001fff057819 */ /* 0x000fc40000011404 */
[----:B------:R-:W-:Y:S02]  /*12b0*/  LOP3.LUT R60, R4, 0xfffffffc, RZ, 0xc0, !PT ;  /* 0xfffffffc043c7812 */ /* 0x000fe400078ec0ff */
[----:B------:R-:W-:Y:S01]  /*12c0*/  LEA.HI R5, R5, R58, RZ, 0x3 ;  /* 0x0000003a05057211 */ /* 0x000fe200078f18ff */
[----:B------:R-:W-:Y:S01]  /*12d0*/  USHF.L.U32 UR42, UR42, 0x3, URZ ;  /* 0x000000032a2a7899 */ /* 0x000fe2000800063f */
[----:B------:R-:W-:Y:S01]  /*12e0*/  ISETP.NE.AND P0, PT, R6, RZ, PT ;  /* 0x000000ff0600720c */ /* 0x000fe20003f05270 */
[----:B------:R-:W-:Y:S01]  /*12f0*/  IMAD.IADD R60, R3, 0x1, -R60 ;  /* 0x00000001033c7824 */ /* 0x000fe200078e0a3c */
[----:B------:R-:W-:Y:S01]  /*1300*/  LOP3.LUT R5, R5, 0xfffffff8, RZ, 0xc0, !PT ;  /* 0xfffffff805057812 */ /* 0x000fe200078ec0ff */
[----:B-1----:R-:W-:Y:S02]  /*1310*/  ULEA UR41, UR4, UR41, 0x18 ;  /* 0x0000002904297291 */ /* 0x002fe4000f8ec03f */
[----:B------:R-:W-:Y:S01]  /*1320*/  IMAD.U32 R62, RZ, RZ, UR42 ;  /* 0x0000002aff3e7e24 */ /* 0x000fe2000f8e00ff */
[----:B------:R-:W-:Y:S01]  /*1330*/  SEL R67, RZ, 0x1, P0 ;  /* 0x00000001ff437807 */ /* 0x000fe20000000000 */
[----:B------:R-:W-:Y:S01]  /*1340*/  IMAD.IADD R58, R58, 0x1, -R5 ;  /* 0x000000013a3a7824 */ /* 0x000fe200078e0a05 */
[----:B------:R-:W-:Y:S01]  /*1350*/  UIADD3 UR47, UR41, 0x40, URZ ;  /* 0x00000040292f7890 */ /* 0x000fe2000fffe03f */
[----:B------:R-:W-:Y:S01]  /*1360*/  SHF.R.S32.HI R5, RZ, 0x5, R0 ;  /* 0x00000005ff057819 */ /* 0x000fe20000011400 */
[----:B------:R-:W-:Y:S01]  /*1370*/  UIADD3 UR4, UR41, 0x100, URZ ;  /* 0x0000010029047890 */ /* 0x000fe2000fffe03f */
[C---:B------:R-:W-:Y:S01]  /*1380*/  LOP3.LUT R64, R62.reuse, 0x8, RZ, 0xc0, !PT ;  /* 0x000000083e407812 */ /* 0x040fe200078ec0ff */
[----:B------:R-:W-:Y:S01]  /*1390*/  UIADD3 UR5, UR41, 0x6100, URZ ;  /* 0x0000610029057890 */ /* 0x000fe2000fffe03f */
[--C-:B------:R-:W-:Y:S01]  /*13a0*/  SHF.R.S32.HI R59, RZ, 0x1f, R58.reuse ;  /* 0x0000001fff3b7819 */ /* 0x100fe2000001143a */
[----:B------:R-:W-:Y:S01]  /*13b0*/  USHF.R.U32.HI UR4, URZ, 0x4, UR4 ;  /* 0x000000043f047899 */ /* 0x000fe20008011604 */
[C-C-:B------:R-:W-:Y:S01]  /*13c0*/  IMAD R65, R5.reuse, -0x10, -R58.reuse ;  /* 0xfffffff005417824 */ /* 0x140fe200078e0a3a */
[----:B------:R-:W-:Y:S01]  /*13d0*/  USHF.R.U32.HI UR5, URZ, 0x4, UR5 ;  /* 0x000000043f057899 */ /* 0x000fe20008011605 */
[----:B------:R-:W-:Y:S01]  /*13e0*/  IMAD.U32 R61, RZ, RZ, UR47 ;  /* 0x0000002fff3d7e24 */ /* 0x000fe2000f8e00ff */
[----:B------:R-:W-:Y:S01]  /*13f0*/  ULOP3.LUT UR4, UR4, 0x3fff, URZ, 0xc0, !UPT ;  /* 0x00003fff04047892 */ /* 0x000fe2000f8ec03f */
[----:B------:R-:W-:Y:S01]  /*1400*/  IMAD.WIDE R58, R5, 0x10, R58 ;  /* 0x00000010053a7825 */ /* 0x000fe200078e023a */
[----:B------:R-:W-:Y:S01]  /*1410*/  ULOP3.LUT UR5, UR5, 0x3fff, URZ, 0xc0, !UPT ;  /* 0x00003fff05057892 */ /* 0x000fe2000f8ec03f */
[----:B------:R-:W-:Y:S01]  /*1420*/  LOP3.LUT R62, R62, 0x8, RZ, 0xc, !PT ;  /* 0x000000083e3e7812 */ /* 0x000fe200078e0cff */
[----:B------:R-:W-:Y:S01]  /*1430*/  ULOP3.LUT UR44, UR4, 0x10000, URZ, 0xfc, !UPT ;  /* 0x00010000042c7892 */ /* 0x000fe2000f8efc3f */
[----:B------:R-:W-:Y:S01]  /*1440*/  VIADD R63, R61, UR42 ;  /* 0x0000002a3d3f7c36 */ /* 0x000fe20008000000 */
[----:B------:R-:W-:Y:S01]  /*1450*/  LOP3.LUT R64, R64, 0x18, RZ, 0x3c, !PT ;  /* 0x0000001840407812 */ /* 0x000fe200078e3cff */
[----:B------:R-:W-:Y:S01]  /*1460*/  VIADD R65, R65, UR6 ;  /* 0x0000000641417c36 */ /* 0x000fe20008000000 */
[----:B------:R-:W-:-:S12]  /*1470*/  ULOP3.LUT UR45, UR5, 0x10000, URZ, 0xfc, !UPT ;  /* 0x00010000052d7892 */ /* 0x000fd8000f8efc3f */
.L_x_102:
[----:B------:R-:W-:Y:S01]  /*1480*/  SHF.L.U32 R0, R67, 0x1f, RZ ;  /* 0x0000001f43007819 */ /* 0x000fe200000006ff */
[----:B------:R-:W-:Y:S02]  /*1490*/  ULDC UR4, c[0x0][0x28c] ;  /* 0x0000a30000047ab9 */ /* 0x000fe40000000800 */
[----:B------:R-:W-:Y:S01]  /*14a0*/  ISETP.LT.AND P1, PT, RZ, UR4, PT ;  /* 0x00000004ff007c0c */ /* 0x000fe2000bf21270 */
[----:B-1----:R-:W1:Y:S02]  /*14b0*/  SYNCS.PHASECHK.TRANS64.TRYWAIT P0, [R61+UR42], R0 ;  /* 0x000000003d0075a7 */ /* 0x002e64000800016a */
[----:B-1-34-:R-:W-:Y:S10]  /*14c0*/  @!P0 BRA `(.L_x_15) ;  /* 0x0000003c006c8947 */ /* 0x01aff40003800000 */
.L_x_123:
[----:B------:R-:W-:Y:S05]  /*14d0*/  @P1 BRA `(.L_x_16) ;  /* 0x0000000000401947 */ /* 0x000fea0003800000 */
[----:B-1----:R-:W-:Y:S01]  /*14e0*/  MOV R0, 0x0 ;  /* 0x0000000000007802 */ /* 0x002fe20000000f00 */
[----:B------:R-:W-:Y:S01]  /*14f0*/  ULDC.64 UR4, c[0x4][0x68] ;  /* 0x01001a0000047ab9 */ /* 0x000fe20000000a00 */
[----:B------:R-:W-:Y:S01]  /*1500*/  ULDC.64 UR6, c[0x4][0x8] ;  /* 0x0100020000067ab9 */ /* 0x000fe20000000a00 */
[----:B------:R-:W-:Y:S01]  /*1510*/  IMAD.U32 R4, RZ, RZ, UR4 ;  /* 0x00000004ff047e24 */ /* 0x000fe2000f8e00ff */
[----:B------:R1:W2:Y:S01]  /*1520*/  LDC.64 R14, c[0x4][R0] ;  /* 0x01000000000e7b82 */ /* 0x0002a20000000a00 */
[----:B------:R-:W-:Y:S01]  /*1530*/  IMAD.U32 R5, RZ, RZ, UR5 ;  /* 0x00000005ff057e24 */ /* 0x000fe2000f8e00ff */
[----:B------:R-:W-:Y:S01]  /*1540*/  ULDC.64 UR4, c[0x4][0x70] ;  /* 0x01001c0000047ab9 */ /* 0x000fe20000000a00 */
[----:B------:R-:W-:Y:S02]  /*1550*/  IMAD.U32 R10, RZ, RZ, UR6 ;  /* 0x00000006ff0a7e24 */ /* 0x000fe4000f8e00ff */
[----:B------:R-:W-:Y:S02]  /*1560*/  IMAD.U32 R6, RZ, RZ, UR4 ;  /* 0x00000004ff067e24 */ /* 0x000fe4000f8e00ff */
[----:B------:R-:W-:-:S02]  /*1570*/  IMAD.U32 R7, RZ, RZ, UR5 ;  /* 0x00000005ff077e24 */ /* 0x000fc4000f8e00ff */
[----:B------:R-:W-:Y:S02]  /*1580*/  IMAD.U32 R11, RZ, RZ, UR7 ;  /* 0x00000007ff0b7e24 */ /* 0x000fe4000f8e00ff */
[----:B------:R-:W-:Y:S02]  /*1590*/  IMAD.MOV.U32 R8, RZ, RZ, 0x1e1 ;  /* 0x000001e1ff087424 */ /* 0x000fe400078e00ff */
[----:B0-----:R-:W-:Y:S02]  /*15a0*/  IMAD.MOV.U32 R12, RZ, RZ, 0x1 ;  /* 0x00000001ff0c7424 */ /* 0x001fe400078e00ff */
[----:B-1----:R-:W-:-:S07]  /*15b0*/  IMAD.MOV.U32 R13, RZ, RZ, RZ ;  /* 0x000000ffff0d7224 */ /* 0x002fce00078e00ff */
[----:B------:R-:W-:-:S07]  /*15c0*/  LEPC R20, `(.L_x_16) ;  /* 0x000000001014794e */ /* 0x000fce0000000000 */
[----:B--2--5:R-:W-:Y:S05]  /*15d0*/  CALL.ABS.NOINC R14 ;  /* 0x000000000e007343 */ /* 0x024fea0003c00000 */
.L_x_16:
[----:B-1----:R-:W-:-:S04]  /*15e0*/  LOP3.LUT R0, R16, 0x1, RZ, 0xfc, !PT ;  /* 0x0000000110007812 */ /* 0x002fc800078efcff */
[----:B------:R-:W-:-:S13]  /*15f0*/  ISETP.NE.AND P0, PT, R0, 0x3, PT ;  /* 0x000000030000780c */ /* 0x000fda0003f05270 */
[----:B------:R-:W-:Y:S05]  /*1600*/  @!P0 BRA `(.L_x_17) ;  /* 0x0000000000048947 */ /* 0x000fea0003800000 */
[----:B------:R-:W-:Y:S01]  /*1610*/  BPT.TRAP 0x1 ;  /* 0x000000040000795c */ /* 0x000fe20000300000 */
.L_x_17:
[----:B------:R-:W-:Y:S02]  /*1620*/  IMAD.U32 R3, RZ, RZ, UR38 ;  /* 0x00000026ff037e24 */ /* 0x000fe4000f8e00ff */
[----:B------:R-:W-:-:S03]  /*1630*/  IMAD.U32 R0, RZ, RZ, UR39 ;  /* 0x00000027ff007e24 */ /* 0x000fc6000f8e00ff */
[----:B------:R-:W-:Y:S02]  /*1640*/  LEA R3, R3, UR41, 0x3 ;  /* 0x0000002903037c11 */ /* 0x000fe4000f8e18ff */
[----:B------:R-:W-:-:S04]  /*1650*/  SHF.L.U32 R0, R0, 0x1f, RZ ;  /* 0x0000001f00007819 */ /* 0x000fc800000006ff */
[----:B------:R1:W2:Y:S01]  /*1660*/  SYNCS.PHASECHK.TRANS64.TRYWAIT P1, [R3+URZ], R0 ;  /* 0x00000000030075a7 */ /* 0x0002a2000802017f */
[----:B------:R-:W-:Y:S05]  /*1670*/  @!P0 BRA `(.L_x_18) ;  /* 0x0000000000048947 */ /* 0x000fea0003800000 */
[----:B------:R-:W-:Y:S01]  /*1680*/  BPT.TRAP 0x1 ;  /* 0x000000040000795c */ /* 0x000fe20000300000 */
.L_x_18:
[----:B--2---:R-:W-:Y:S05]  /*1690*/  @P1 BRA `(.L_x_19) ;  /* 0x0000000000081947 */ /* 0x004fea0003800000 */
[----:B------:R-:W2:Y:S02]  /*16a0*/  SYNCS.PHASECHK.TRANS64.TRYWAIT P1, [R3+URZ], R0 ;  /* 0x00000000030075a7 */ /* 0x000ea4000802017f */
[----:B--2---:R-:W-:Y:S05]  /*16b0*/  @!P1 BRA `(.L_x_20) ;  /* 0x0000003c00049947 */ /* 0x004fea0003800000 */
.L_x_19:
[----:B------:R-:W-:Y:S05]  /*16c0*/  WARPSYNC.ALL ;  /* 0x0000000000007948 */ /* 0x000fea0003800000 */
[----:B------:R-:W-:Y:S01]  /*16d0*/  ULEA UR8, UR38, UR44, 0x9 ;  /* 0x0000002c26087291 */ /* 0x000fe2000f8e483f */
[----:B------:R-:W-:Y:S01]  /*16e0*/  WARPGROUP.ARRIVE ;  /* 0x00000000000079c5 */ /* 0x000fe20000000000 */
[----:B------:R-:W-:Y:S01]  /*16f0*/  ULEA UR9, UR38, UR45, 0x9 ;  /* 0x0000002d26097291 */ /* 0x000fe2000f8e483f */
[----:B-12---:R-:W-:Y:S01]  /*1700*/  IMAD.U32 R0, RZ, RZ, UR43 ;  /* 0x0000002bff007e24 */ /* 0x006fe2000f8e00ff */
[----:B------:R-:W-:Y:S01]  /*1710*/  UMOV UR5, 0x40000040 ;  /* 0x4000004000057882 */ /* 0x000fe20000000000 */
[----:B------:R-:W-:-:S02]  /*1720*/  UMOV UR7, 0x40000040 ;  /* 0x4000004000077882 */ /* 0x000fc40000000000 */
[----:B------:R-:W-:Y:S01]  /*1730*/  UMOV UR4, UR8 ;  /* 0x0000000800047c82 */ /* 0x000fe20008000000 */
[----:B------:R-:W-:Y:S01]  /*1740*/  ISETP.GE.AND P1, PT, R0, 0x1, PT ;  /* 0x000000010000780c */ /* 0x000fe20003f26270 */
[----:B------:R-:W-:Y:S02]  /*1750*/  UMOV UR6, UR9 ;  /* 0x0000000900067c82 */ /* 0x000fe40008000000 */
[----:B------:R-:W-:Y:S01]  /*1760*/  IGMMA.64x64x32.S8.S8 R24, gdesc[UR4], RZ, !UPT, gsb0 ;  /* 0x01e00000041879f1 */ /* 0x000fe2000c0410ff */
[----:B------:R-:W-:Y:S02]  /*1770*/  UIADD3 UR4, UR8, 0x2, URZ ;  /* 0x0000000208047890 */ /* 0x000fe4000fffe03f */
[----:B------:R-:W-:Y:S01]  /*1780*/  UIADD3 UR6, UR9, 0x2, URZ ;  /* 0x0000000209067890 */ /* 0x000fe2000fffe03f */
[----:B------:R-:W-:Y:S01]  /*1790*/  UMOV UR5, 0x40000040 ;  /* 0x4000004000057882 */ /* 0x000fe20000000000 */
[----:B------:R-:W-:Y:S01]  /*17a0*/  UMOV UR7, 0x40000040 ;  /* 0x4000004000077882 */ /* 0x000fe20000000000 */
[----:B------:R-:W-:-:S02]  /*17b0*/  WARPGROUP.DEPBAR.LE gsb0, 0x0 ;  /* 0x00008000000079c5 */ /* 0x000fc40000010000 */
[----:B------:R-:W-:-:S06]  /*17c0*/  WARPGROUP.ARRIVE ;  /* 0x00000000000079c5 */ /* 0x000fcc0000000000 */
[----:B------:R-:W-:Y:S01]  /*17d0*/  IGMMA.64x64x32.S8.S8 R24, gdesc[UR4], R24, gsb0 ;  /* 0x01e00000041879f1 */ /* 0x000fe20008041018 */
[----:B------:R-:W-:Y:S02]  /*17e0*/  UIADD3 UR4, UR8, 0x4, URZ ;  /* 0x0000000408047890 */ /* 0x000fe4000fffe03f */
[----:B------:R-:W-:Y:S01]  /*17f0*/  UIADD3 UR6, UR9, 0x4, URZ ;  /* 0x0000000409067890 */ /* 0x000fe2000fffe03f */
[----:B------:R-:W-:Y:S01]  /*1800*/  UMOV UR5, 0x40000040 ;  /* 0x4000004000057882 */ /* 0x000fe20000000000 */
[----:B------:R-:W-:Y:S01]  /*1810*/  UMOV UR7, 0x40000040 ;  /* 0x4000004000077882 */ /* 0x000fe20000000000 */
[----:B------:R-:W-:Y:S02]  /*1820*/  WARPGROUP.DEPBAR.LE gsb0, 0x0 ;  /* 0x00008000000079c5 */ /* 0x000fe40000010000 */
        /* <DEDUP_REMOVED lines=8> */
[----:B------:R-:W-:Y:S03]  /*18b0*/  IGMMA.64x64x32.S8.S8 R24, gdesc[UR4], R24, gsb0 ;  /* 0x01e00000041879f1 */ /* 0x000fe60008041018 */
[----:B------:R-:W-:Y:S02]  /*18c0*/  WARPGROUP.DEPBAR.LE gsb0, 0x0 ;  /* 0x00008000000079c5 */ /* 0x000fe40000010000 */
[----:B------:R-:W-:Y:S05]  /*18d0*/  @!P1 BRA `(.L_x_21) ;  /* 0x0000000400109947 */ /* 0x000fea0003800000 */
[----:B------:R-:W-:Y:S01]  /*18e0*/  UIADD3 UR4, UR38, 0x1, URZ ;  /* 0x0000000126047890 */ /* 0x000fe2000fffe03f */
[----:B------:R-:W-:Y:S01]  /*18f0*/  IMAD.U32 R0, RZ, RZ, UR43 ;  /* 0x0000002bff007e24 */ /* 0x000fe2000f8e00ff */
[----:B------:R-:W-:Y:S02]  /*1900*/  UMOV UR9, UR38 ;  /* 0x0000002600097c82 */ /* 0x000fe40008000000 */
[----:B------:R-:W-:-:S04]  /*1910*/  UISETP.NE.AND UP0, UPT, UR4, 0x3, UPT ;  /* 0x000000030400788c */ /* 0x000fc8000bf05270 */
[----:B------:R-:W-:Y:S02]  /*1920*/  USEL UR5, URZ, 0x1, UP0 ;  /* 0x000000013f057887 */ /* 0x000fe40008000000 */
[----:B------:R-:W-:Y:S02]  /*1930*/  USEL UR8, UR4, URZ, UP0 ;  /* 0x0000003f04087287 */ /* 0x000fe40008000000 */
[----:B------:R-:W-:-:S06]  /*1940*/  ULOP3.LUT UR5, UR39, UR5, URZ, 0x3c, !UPT ;  /* 0x0000000527057292 */ /* 0x000fcc000f8e3c3f */
[----:B------:R-:W-:-:S07]  /*1950*/  IMAD.U32 R5, RZ, RZ, UR5 ;  /* 0x00000005ff057e24 */ /* 0x000fce000f8e00ff */
.L_x_28:
[----:B-12---:R-:W-:Y:S05]  /*1960*/  @!P0 BRA `(.L_x_22) ;  /* 0x0000000000048947 */ /* 0x006fea0003800000 */
[----:B------:R-:W-:Y:S01]  /*1970*/  BPT.TRAP 0x1 ;  /* 0x000000040000795c */ /* 0x000fe20000300000 */
.L_x_22:
[----:B------:R-:W-:Y:S01]  /*1980*/  ULEA UR4, UR8, UR41, 0x3 ;  /* 0x0000002908047291 */ /* 0x000fe2000f8e183f */
[----:B------:R-:W-:-:S08]  /*1990*/  SHF.L.U32 R3, R5, 0x1f, RZ ;  /* 0x0000001f05037819 */ /* 0x000fd000000006ff */
[----:B------:R1:W2:Y:S01]  /*19a0*/  SYNCS.PHASECHK.TRANS64.TRYWAIT P1, [UR4], R3 ;  /* 0x00000003ff0075a7 */ /* 0x0002a20008020144 */
[----:B------:R-:W-:Y:S05]  /*19b0*/  @!P0 BRA `(.L_x_23) ;  /* 0x0000000000048947 */ /* 0x000fea0003800000 */
[----:B------:R-:W-:Y:S01]  /*19c0*/  BPT.TRAP 0x1 ;  /* 0x000000040000795c */ /* 0x000fe20000300000 */
.L_x_23:
[----:B--2---:R-:W-:Y:S05]  /*19d0*/  @P1 BRA `(.L_x_24) ;  /* 0x0000000000081947 */ /* 0x004fea0003800000 */
[----:B------:R-:W2:Y:S02]  /*19e0*/  SYNCS.PHASECHK.TRANS64.TRYWAIT P1, [UR4], R3 ;  /* 0x00000003ff0075a7 */ /* 0x000ea40008020144 */
[----:B--2---:R-:W-:Y:S05]  /*19f0*/  @!P1 BRA `(.L_x_25) ;  /* 0x0000003800489947 */ /* 0x004fea0003800000 */
.L_x_24:
[----:B------:R-:W-:Y:S01]  /*1a00*/  ULEA UR10, UR8, UR44, 0x9 ;  /* 0x0000002c080a7291 */ /* 0x000fe2000f8e483f */
[----:B------:R-:W-:Y:S01]  /*1a10*/  WARPGROUP.ARRIVE ;  /* 0x00000000000079c5 */ /* 0x000fe20000000000 */
[----:B------:R-:W-:Y:S01]  /*1a20*/  ULEA UR11, UR8, UR45, 0x9 ;  /* 0x0000002d080b7291 */ /* 0x000fe2000f8e483f */
[----:B------:R-:W-:Y:S01]  /*1a30*/  UMOV UR5, 0x40000040 ;  /* 0x4000004000057882 */ /* 0x000fe20000000000 */
[----:B------:R-:W-:-:S03]  /*1a40*/  UMOV UR7, 0x40000040 ;  /* 0x4000004000077882 */ /* 0x000fc60000000000 */
[----:B------:R-:W-:Y:S02]  /*1a50*/  UMOV UR4, UR10 ;  /* 0x0000000a00047c82 */ /* 0x000fe40008000000 */
[----:B------:R-:W-:Y:S02]  /*1a60*/  UMOV UR6, UR11 ;  /* 0x0000000b00067c82 */ /* 0x000fe40008000000 */
[----:B------:R-:W-:Y:S01]  /*1a70*/  IGMMA.64x64x32.S8.S8 R24, gdesc[UR4], R24, gsb0 ;  /* 0x01e00000041879f1 */ /* 0x000fe20008041018 */
        /* <DEDUP_REMOVED lines=23> */
[----:B------:R-:W-:Y:S01]  /*1bf0*/  BPT.TRAP 0x1 ;  /* 0x000000040000795c */ /* 0x000fe20000300000 */
.L_x_26:
[----:B------:R-:W-:Y:S01]  /*1c00*/  ULEA UR4, UR9, UR41, 0x3 ;  /* 0x0000002909047291 */ /* 0x000fe2000f8e183f */
[----:B------:R-:W-:-:S03]  /*1c10*/  ISETP.GT.U32.AND P1, PT, R16, 0x1, PT ;  /* 0x000000011000780c */ /* 0x000fc60003f24070 */
[----:B------:R-:W-:-:S04]  /*1c20*/  UIADD3 UR4, UR4, 0x18, URZ ;  /* 0x0000001804047890 */ /* 0x000fc8000fffe03f */
[----:B------:R-:W-:-:S09]  /*1c30*/  UPRMT UR4, URZ, 0x654, UR4 ;  /* 0x000006543f047896 */ /* 0x000fd20008000004 */
[----:B------:R-:W-:Y:S01]  /*1c40*/  SYNCS.ARRIVE.TRANS64.RED.A1T0 RZ, [UR4], RZ ;  /* 0x000000ffffff79a7 */ /* 0x000fe20008100404 */
[----:B------:R-:W-:Y:S05]  /*1c50*/  @P1 BRA `(.L_x_27) ;  /* 0x0000000000041947 */ /* 0x000fea0003800000 */
[----:B------:R-:W-:Y:S01]  /*1c60*/  BPT.TRAP 0x1 ;  /* 0x000000040000795c */ /* 0x000fe20000300000 */
.L_x_27:
[----:B------:R-:W-:Y:S01]  /*1c70*/  UIADD3 UR8, UR8, 0x1, URZ ;  /* 0x0000000108087890 */ /* 0x000fe2000fffe03f */
[C---:B------:R-:W-:Y:S01]  /*1c80*/  ISETP.GT.AND P1, PT, R0.reuse, 0x1, PT ;  /* 0x000000010000780c */ /* 0x040fe20003f24270 */
[----:B------:R-:W-:Y:S01]  /*1c90*/  UIADD3 UR9, UR9, 0x1, URZ ;  /* 0x0000000109097890 */ /* 0x000fe2000fffe03f */
[----:B------:R-:W-:Y:S01]  /*1ca0*/  VIADD R0, R0, 0xffffffff ;  /* 0xffffffff00007836 */ /* 0x000fe20000000000 */
[----:B------:R-:W-:Y:S02]  /*1cb0*/  UISETP.NE.AND UP0, UPT, UR8, 0x3, UPT ;  /* 0x000000030800788c */ /* 0x000fe4000bf05270 */
[----:B------:R-:W-:Y:S02]  /*1cc0*/  UISETP.NE.AND UP1, UPT, UR9, 0x3, UPT ;  /* 0x000000030900788c */ /* 0x000fe4000bf25270 */
[----:B------:R-:W-:Y:S02]  /*1cd0*/  USEL UR4, URZ, 0x1, UP0 ;  /* 0x000000013f047887 */ /* 0x000fe40008000000 */
[----:B------:R-:W-:-:S02]  /*1ce0*/  USEL UR8, UR8, URZ, UP0 ;  /* 0x0000003f08087287 */ /* 0x000fc40008000000 */
[----:B------:R-:W-:Y:S02]  /*1cf0*/  USEL UR9, UR9, URZ, UP1 ;  /* 0x0000003f09097287 */ /* 0x000fe40008800000 */
[----:B------:R-:W-:Y:S01]  /*1d00*/  LOP3.LUT R5, R5, UR4, RZ, 0x3c, !PT ;  /* 0x0000000405057c12 */ /* 0x000fe2000f8e3cff */
[----:B------:R-:W-:Y:S09]  /*1d10*/  @P1 BRA `(.L_x_28) ;  /* 0xfffffffc00101947 */ /* 0x000ff2000383ffff */
.L_x_21:
[----:B------:R-:W3:Y:S01]  /*1d20*/  LDC R0, c[0x0][0x28c] ;  /* 0x0000a300ff007b82 */ /* 0x000ee20000000800 */
[----:B------:R4:W-:Y:S01]  /*1d30*/  SYNCS.ARRIVE.TRANS64.A1T0 RZ, [R62+UR47], RZ ;  /* 0x000000ff3eff79a7 */ /* 0x0009e2000810002f */
[----:B---3--:R-:W-:-:S13]  /*1d40*/  ISETP.GE.AND P1, PT, R0, 0x1, PT ;  /* 0x000000010000780c */ /* 0x008fda0003f26270 */
[----:B----4-:R-:W-:Y:S05]  /*1d50*/  @!P1 BRA `(.L_x_29) ;  /* 0x0000000000349947 */ /* 0x010fea0003800000 */
[----:B------:R-:W-:Y:S05]  /*1d60*/  @!P0 BRA `(.L_x_30) ;  /* 0x0000000000048947 */ /* 0x000fea0003800000 */
[----:B------:R-:W-:Y:S01]  /*1d70*/  BPT.TRAP 0x1 ;  /* 0x000000040000795c */ /* 0x000fe20000300000 */
.L_x_30:
[----:B------:R-:W-:Y:S01]  /*1d80*/  UIADD3 UR6, UR43, UR38, URZ ;  /* 0x000000262b067290 */ /* 0x000fe2000fffe03f */
[----:B------:R-:W-:-:S03]  /*1d90*/  ISETP.GT.U32.AND P0, PT, R16, 0x1, PT ;  /* 0x000000011000780c */ /* 0x000fc60003f04070 */
[----:B------:R-:W-:-:S04]  /*1da0*/  UIMAD.WIDE.U32 UR4, UR6, -0x55555555, URZ ;  /* 0xaaaaaaab060478a5 */ /* 0x000fc8000f8e003f */
[----:B------:R-:W-:-:S04]  /*1db0*/  USHF.R.U32.HI UR4, URZ, 0x1, UR5 ;  /* 0x000000013f047899 */ /* 0x000fc80008011605 */
[----:B------:R-:W-:-:S04]  /*1dc0*/  UIMAD UR6, UR4, -0x3, UR6 ;  /* 0xfffffffd040678a4 */ /* 0x000fc8000f8e0206 */
[----:B------:R-:W-:-:S04]  /*1dd0*/  ULEA UR6, UR6, UR41, 0x3 ;  /* 0x0000002906067291 */ /* 0x000fc8000f8e183f */
[----:B------:R-:W-:-:S04]  /*1de0*/  UIADD3 UR6, UR6, 0x18, URZ ;  /* 0x0000001806067890 */ /* 0x000fc8000fffe03f */
[----:B------:R-:W-:-:S09]  /*1df0*/  UPRMT UR6, URZ, 0x654, UR6 ;  /* 0x000006543f067896 */ /* 0x000fd20008000006 */
[----:B------:R-:W-:Y:S01]  /*1e00*/  SYNCS.ARRIVE.TRANS64.RED.A1T0 RZ, [UR6], RZ ;  /* 0x000000ffffff79a7 */ /* 0x000fe20008100406 */
[----:B------:R-:W-:Y:S05]  /*1e10*/  @P0 BRA `(.L_x_29) ;  /* 0x0000000000040947 */ /* 0x000fea0003800000 */
[----:B------:R-:W-:Y:S01]  /*1e20*/  BPT.TRAP 0x1 ;  /* 0x000000040000795c */ /* 0x000fe20000300000 */
.L_x_29:
[----:B------:R-:W-:Y:S01]  /*1e30*/  SHF.L.U32 R0, R67, 0x1f, RZ ;  /* 0x0000001f43007819 */ /* 0x000fe200000006ff */
[----:B------:R-:W-:Y:S01]  /*1e40*/  UIADD3 UR38, UR46, UR38, URZ ;  /* 0x000000262e267290 */ /* 0x000fe2000fffe03f */
[----:B------:R-:W3:Y:S01]  /*1e50*/  LDC R15, c[0x0][0x288] ;  /* 0x0000a200ff0f7b82 */ /* 0x000ee20000000800 */
[----:B------:R-:W-:Y:S01]  /*1e60*/  UISETP.GE.U32.AND UP1, UPT, UR46, 0x3, UPT ;  /* 0x000000032e00788c */ /* 0x000fe2000bf26070 */
[----:B------:R-:W-:Y:S01]  /*1e70*/  IMAD.SHL.U32 R8, R60, 0x2, RZ ;  /* 0x000000023c087824 */ /* 0x000fe200078e00ff */
[----:B------:R-:W-:Y:S02]  /*1e80*/  UISETP.GT.U32.AND UP0, UPT, UR38, 0x2, UPT ;  /* 0x000000022600788c */ /* 0x000fe4000bf04070 */
[----:B------:R-:W-:Y:S02]  /*1e90*/  UIMAD.WIDE.U32 UR4, UR38, -0x55555555, URZ ;  /* 0xaaaaaaab260478a5 */ /* 0x000fe4000f8e003f */
[----:B------:R-:W-:Y:S01]  /*1ea0*/  UISETP.LT.U32.AND UP0, UPT, UR46, 0x3, UP0 ;  /* 0x000000032e00788c */ /* 0x000fe20008701070 */
[----:B------:R-:W4:Y:S01]  /*1eb0*/  SYNCS.PHASECHK.TRANS64.TRYWAIT P0, [R61+UR42+0x10], R0 ;  /* 0x000010003d0075a7 */ /* 0x000f22000800016a */
[----:B------:R-:W-:Y:S01]  /*1ec0*/  USHF.R.U32.HI UR4, URZ, 0x1, UR5 ;  /* 0x000000013f047899 */ /* 0x000fe20008011605 */
[----:B------:R-:W-:Y:S01]  /*1ed0*/  SHF.R.S32.HI R9, RZ, 0x1f, R8 ;  /* 0x0000001fff097819 */ /* 0x000fe20000011408 */
[----:B------:R-:W-:-:S02]  /*1ee0*/  USEL UR6, URZ, 0x1, !UP0 ;  /* 0x000000013f067887 */ /* 0x000fc4000c000000 */
[----:B------:R-:W-:Y:S02]  /*1ef0*/  UIMAD UR38, UR4, -0x3, UR38 ;  /* 0xfffffffd042678a4 */ /* 0x000fe4000f8e0226 */
[----:B------:R-:W-:-:S04]  /*1f00*/  ULOP3.LUT UR39, UR39, UR6, URZ, 0x3c, !UPT ;  /* 0x0000000627277292 */ /* 0x000fc8000f8e3c3f */
[----:B------:R-:W-:Y:S01]  /*1f10*/  @UP1 ULOP3.LUT UR39, UR39, 0x1, UR4, 0x78, !UPT ;  /* 0x0000000127271892 */ /* 0x000fe2000f8e7804 */
[----:B---34-:R-:W-:Y:S11]  /*1f20*/  @!P0 BRA `(.L_x_31) ;  /* 0x0000003400148947 */ /* 0x018ff60003800000 */
.L_x_124:
[----:B---3--:R-:W-:Y:S01]  /*1f30*/  IMAD.SHL.U32 R0, R19, 0x40, RZ ;  /* 0x0000004013007824 */ /* 0x008fe200078e00ff */
[----:B------:R-:W-:Y:S01]  /*1f40*/  ULDC UR6, c[0x0][0x284] ;  /* 0x0000a10000067ab9 */ /* 0x000fe20000000800 */
[----:B------:R-:W-:Y:S01]  /*1f50*/  IMAD.SHL.U32 R22, R22, 0x40, RZ ;  /* 0x0000004016167824 */ /* 0x000fe200078e00ff */
[----:B------:R-:W-:Y:S01]  /*1f60*/  SHF.R.S32.HI R69, RZ, 0x1f, R2 ;  /* 0x0000001fff457819 */ /* 0x000fe20000011402 */
[----:B------:R-:W-:Y:S01]  /*1f70*/  ULDC.64 UR4, c[0x0][0x5d0] ;  /* 0x0001740000047ab9 */ /* 0x000fe20000000a00 */
[----:B------:R-:W-:Y:S01]  /*1f80*/  ISETP.GE.AND P0, PT, R0, UR6, PT ;  /* 0x0000000600007c0c */ /* 0x000fe2000bf06270 */
[----:B--2---:R-:W-:Y:S01]  /*1f90*/  IMAD.WIDE.U32 R4, R2, UR4, R8 ;  /* 0x0000000402047c25 */ /* 0x004fe2000f8e0008 */
[----:B------:R-:W-:Y:S02]  /*1fa0*/  SHF.R.S32.HI R68, RZ, 0x1f, R22 ;  /* 0x0000001fff447819 */ /* 0x000fe40000011416 */
[C---:B------:R-:W-:Y:S01]  /*1fb0*/  ISETP.GE.OR P0, PT, R22.reuse, R15, P0 ;  /* 0x0000000f1600720c */ /* 0x040fe20000706670 */
[----:B-1----:R-:W-:Y:S01]  /*1fc0*/  IMAD R3, R69, UR4, RZ ;  /* 0x0000000445037c24 */ /* 0x002fe2000f8e02ff */
[----:B------:R-:W-:-:S03]  /*1fd0*/  IADD3 R4, P1, R22, R4, RZ ;  /* 0x0000000416047210 */ /* 0x000fc60007f3e0ff */
[----:B------:R-:W-:-:S05]  /*1fe0*/  IMAD R3, R2, UR5, R3 ;  /* 0x0000000502037c24 */ /* 0x000fca000f8e0203 */
[----:B------:R-:W-:-:S03]  /*1ff0*/  IADD3.X R5, R68, R5, R3, P1, !PT ;  /* 0x0000000544057210 */ /* 0x000fc60000ffe403 */
[----:B------:R-:W-:Y:S05]  /*2000*/  @P0 BRA `(.L_x_32) ;  /* 0x0000001c00200947 */ /* 0x000fea0003800000 */
[----:B------:R-:W1:Y:S01]  /*2010*/  LDC.64 R10, c[0x0][0x5c8] ;  /* 0x00017200ff0a7b82 */ /* 0x000e620000000a00 */
[----:B0-----:R-:W-:Y:S01]  /*2020*/  IMAD.WIDE R12, R19, 0x40, R58 ;  /* 0x00000040130c7825 */ /* 0x001fe200078e023a */
[----:B------:R-:W-:Y:S01]  /*2030*/  ULDC.64 UR4, c[0x0][0x5c0] ;  /* 0x0001700000047ab9 */ /* 0x000fe20000000a00 */
[----:B------:R-:W-:Y:S02]  /*2040*/  BSSY B0, `(.L_x_32) ;  /* 0x00001c4000007945 */ /* 0x000fe40003800000 */
[----:B------:R-:W-:Y:S02]  /*2050*/  IMAD.IADD R70, R65, 0x1, -R0 ;  /* 0x0000000141467824 */ /* 0x000fe400078e0a00 */
[-C--:B-1----:R-:W-:Y:S02]  /*2060*/  IMAD R3, R13, R10.reuse, RZ ;  /* 0x0000000a0d037224 */ /* 0x082fe400078e02ff */
[----:B------:R-:W-:-:S04]  /*2070*/  IMAD.WIDE.U32 R4, R12, R10, R4 ;  /* 0x0000000a0c047225 */ /* 0x000fc800078e0004 */
[----:B------:R-:W-:Y:S01]  /*2080*/  IMAD R3, R12, R11, R3 ;  /* 0x0000000b0c037224 */ /* 0x000fe200078e0203 */
[----:B------:R-:W-:-:S03]  /*2090*/  IADD3 R6, P0, R4, UR4, RZ ;  /* 0x0000000404067c10 */ /* 0x000fc6000ff1e0ff */
[----:B------:R-:W-:Y:S01]  /*20a0*/  IMAD.IADD R3, R5, 0x1, R3 ;  /* 0x0000000105037824 */ /* 0x000fe200078e0203 */
[----:B------:R-:W-:-:S04]  /*20b0*/  LEA R4, P1, R10, R6, 0x3 ;  /* 0x000000060a047211 */ /* 0x000fc800078218ff */
[----:B------:R-:W-:Y:S01]  /*20c0*/  IADD3.X R7, R3, UR5, RZ, P0, !PT ;  /* 0x0000000503077c10 */ /* 0x000fe200087fe4ff */
[----:B------:R-:W-:Y:S01]  /*20d0*/  IMAD R3, R60, -0x2, R15 ;  /* 0xfffffffe3c037824 */ /* 0x000fe200078e020f */
[----:B-----5:R-:W-:Y:S02]  /*20e0*/  ISETP.NE.AND P0, PT, R57, RZ, PT ;  /* 0x000000ff3900720c */ /* 0x020fe40003f05270 */
[----:B------:R-:W-:Y:S01]  /*20f0*/  LEA.HI.X R5, R10, R7, R11, 0x3, P1 ;  /* 0x000000070a057211 */ /* 0x000fe200008f1c0b */
[----:B------:R-:W-:-:S10]  /*2100*/  IMAD.IADD R71, R3, 0x1, -R22 ;  /* 0x0000000103477824 */ /* 0x000fd400078e0a16 */
[----:B------:R-:W-:Y:S05]  /*2110*/  @!P0 BRA `(.L_x_33) ;  /* 0x0000001400188947 */ /* 0x000fea0003800000 */
[----:B------:R-:W0:Y:S01]  /*2120*/  LDC.64 R14, c[0x0][0x5b0] ;  /* 0x00016c00ff0e7b82 */ /* 0x000e220000000a00 */
[----:B------:R-:W-:Y:S01]  /*2130*/  ULDC.64 UR4, c[0x0][0x5b8] ;  /* 0x00016e0000047ab9 */ /* 0x000fe20000000a00 */
[----:B------:R-:W-:Y:S01]  /*2140*/  ISETP.GE.AND P3, PT, R71, 0x1, PT ;  /* 0x000000014700780c */ /* 0x000fe20003f66270 */
[----:B------:R-:W-:Y:S01]  /*2150*/  IMAD.WIDE.U32 R8, R2, UR4, R8 ;  /* 0x0000000402087c25 */ /* 0x000fe2000f8e0008 */
[----:B------:R-:W-:Y:S02]  /*2160*/  BSSY B1, `(.L_x_34) ;  /* 0x000000e000017945 */ /* 0x000fe40003800000 */
[----:B------:R-:W-:Y:S01]  /*2170*/  ISETP.LT.OR P1, PT, R70, 0x1, !P3 ;  /* 0x000000014600780c */ /* 0x000fe20005f21670 */
[----:B------:R-:W-:Y:S01]  /*2180*/  IMAD R3, R69, UR4, RZ ;  /* 0x0000000445037c24 */ /* 0x000fe2000f8e02ff */
[----:B------:R-:W1:Y:S01]  /*2190*/  LDC.64 R20, c[0x0][0x5a8] ;  /* 0x00016a00ff147b82 */ /* 0x000e620000000a00 */
[----:B------:R-:W-:Y:S02]  /*21a0*/  IADD3 R10, P0, R22, R8, RZ ;  /* 0x00000008160a7210 */ /* 0x000fe40007f1e0ff */
[----:B------:R-:W-:-:S05]  /*21b0*/  IMAD R3, R2, UR5, R3 ;  /* 0x0000000502037c24 */ /* 0x000fca000f8e0203 */
[----:B------:R-:W-:Y:S01]  /*21c0*/  IADD3.X R11, R68, R9, R3, P0, !PT ;  /* 0x00000009440b7210 */ /* 0x000fe200007fe403 */
[-C--:B0-----:R-:W-:Y:S02]  /*21d0*/  IMAD R0, R13, R14.reuse, RZ ;  /* 0x0000000e0d007224 */ /* 0x081fe400078e02ff */
[----:B------:R-:W-:-:S04]  /*21e0*/  IMAD.WIDE.U32 R2, R12, R14, R10 ;  /* 0x0000000e0c027225 */ /* 0x000fc800078e000a */
[----:B------:R-:W-:Y:S01]  /*21f0*/  IMAD R19, R12, R15, R0 ;  /* 0x0000000f0c137224 */ /* 0x000fe200078e0200 */
[----:B-1----:R-:W-:-:S04]  /*2200*/  IADD3 R2, P0, R2, R20, RZ ;  /* 0x0000001402027210 */ /* 0x002fc80007f1e0ff */
[----:B------:R-:W-:Y:S01]  /*2210*/  IADD3.X R3, R21, R3, R19, P0, !PT ;  /* 0x0000000315037210 */ /* 0x000fe200007fe413 */
[----:B------:R-:W-:Y:S08]  /*2220*/  @P1 BRA `(.L_x_35) ;  /* 0x0000000000041947 */ /* 0x000ff00003800000 */
[----:B------:R0:W5:Y:S02]  /*2230*/  LDG.E.U8 R66, desc[UR36][R2.64] ;  /* 0x0000002402427981 */ /* 0x000164000c1e1100 */
.L_x_35:
[----:B------:R-:W-:Y:S05]  /*2240*/  BSYNC B1 ;  /* 0x0000000000017941 */ /* 0x000fea0003800000 */
.L_x_34:
[----:B-----5:R-:W-:Y:S01]  /*2250*/  LOP3.LUT R0, R66, 0xffff, RZ, 0xc0, !PT ;  /* 0x0000ffff42007812 */ /* 0x020fe200078ec0ff */
[C---:B------:R-:W-:Y:S01]  /*2260*/  IMAD.SHL.U32 R8, R14.reuse, 0x8, RZ ;  /* 0x000000080e087824 */ /* 0x040fe200078e00ff */
[----:B------:R-:W-:Y:S01]  /*2270*/  SHF.L.U64.HI R9, R14, 0x3, R15 ;  /* 0x000000030e097819 */ /* 0x000fe2000001020f */
[----:B------:R-:W-:Y:S01]  /*2280*/  BSSY B1, `(.L_x_36) ;  /* 0x000000e000017945 */ /* 0x000fe20003800000 */
[----:B------:R-:W-:Y:S02]  /*2290*/  PRMT R0, R0, 0x8880, RZ ;  /* 0x0000888000007816 */ /* 0x000fe400000000ff */
[----:B------:R-:W-:Y:S01]  /*22a0*/  ISETP.GE.AND P2, PT, R71, 0x2, PT ;  /* 0x000000024700780c */ /* 0x000fe20003f46270 */
[----:B------:R-:W-:-:S03]  /*22b0*/  IMAD.WIDE.U32 R8, R12, R14, R8 ;  /* 0x0000000e0c087225 */ /* 0x000fc600078e0008 */
[----:B------:R-:W-:Y:S01]  /*22c0*/  ISETP.LT.OR P0, PT, R70, 0x1, !P2 ;  /* 0x000000014600780c */ /* 0x000fe20005701670 */
[----:B------:R-:W-:Y:S01]  /*22d0*/  IMAD R13, R0, R57, RZ ;  /* 0x00000039000d7224 */ /* 0x000fe200078e02ff */
[----:B------:R-:W-:Y:S01]  /*22e0*/  IADD3 R8, P4, P5, R10, R20, R8 ;  /* 0x000000140a087210 */ /* 0x000fe20007d9e008 */
[----:B------:R-:W-:Y:S02]  /*22f0*/  IMAD.IADD R12, R19, 0x1, R9 ;  /* 0x00000001130c7824 */ /* 0x000fe400078e0209 */
[----:B------:R-:W-:-:S05]  /*2300*/  @!P1 IMAD R15, R24, R56, R13 ;  /* 0x00000038180f9224 */ /* 0x000fca00078e020d */
[----:B------:R1:W-:Y:S03]  /*2310*/  @!P1 STG.E.U8 desc[UR36][R6.64], R15 ;  /* 0x0000000f06009986 */ /* 0x0003e6000c101124 */
[----:B------:R-:W-:Y:S05]  /*2320*/  @P0 BRA `(.L_x_37) ;  /* 0x00000000000c0947 */ /* 0x000fea0003800000 */
[----:B------:R-:W2:Y:S02]  /*2330*/  LDG.E.U8 R66, desc[UR36][R2.64+0x1] ;  /* 0x0000012402427981 */ /* 0x000ea4000c1e1100 */
[----:B--2---:R-:W-:-:S05]  /*2340*/  PRMT R0, R66, 0x8880, RZ ;  /* 0x0000888042007816 */ /* 0x004fca00000000ff */
[----:B------:R-:W-:-:S07]  /*2350*/  IMAD R13, R0, R57, RZ ;  /* 0x00000039000d7224 */ /* 0x000fce00078e02ff */
.L_x_37:
[----:B------:R-:W-:Y:S05]  /*2360*/  BSYNC B1 ;  /* 0x0000000000017941 */ /* 0x000fea0003800000 */
.L_x_36:
[C---:B------:R-:W-:Y:S01]  /*2370*/  ISETP.LT.OR P3, PT, R70.reuse, 0x9, !P3 ;  /* 0x000000094600780c */ /* 0x040fe20005f61670 */
[----:B------:R-:W-:Y:S01]  /*2380*/  @!P0 IMAD R25, R25, R56, R13 ;  /* 0x0000003819198224 */ /* 0x000fe200078e020d */
[----:B------:R-:W-:Y:S01]  /*2390*/  ISETP.GE.AND P1, PT, R71, 0x9, PT ;  /* 0x000000094700780c */ /* 0x000fe20003f26270 */
[----:B------:R-:W-:Y:S01]  /*23a0*/  BSSY B1, `(.L_x_38) ;  /* 0x000000b000017945 */ /* 0x000fe20003800000 */
[----:B------:R-:W-:Y:S02]  /*23b0*/  IADD3.X R9, R11, R21, R12, P4, P5 ;  /* 0x000000150b097210 */ /* 0x000fe400027ea40c */
[----:B------:R2:W-:Y:S01]  /*23c0*/  @!P0 STG.E.U8 desc[UR36][R6.64+0x1], R25 ;  /* 0x0000011906008986 */ /* 0x0005e2000c101124 */
[----:B------:R-:W-:Y:S02]  /*23d0*/  ISETP.GE.AND P0, PT, R71, 0xa, PT ;  /* 0x0000000a4700780c */ /* 0x000fe40003f06270 */
[C---:B------:R-:W-:Y:S02]  /*23e0*/  ISETP.LT.OR P2, PT, R70.reuse, 0x9, !P2 ;  /* 0x000000094600780c */ /* 0x040fe40005741670 */
[----:B------:R-:W-:-:S02]  /*23f0*/  ISETP.LT.OR P5, PT, R70, 0x1, !P1 ;  /* 0x000000014600780c */ /* 0x000fc40004fa1670 */
[----:B------:R-:W-:Y:S01]  /*2400*/  ISETP.LT.OR P4, PT, R70, 0x1, !P0 ;  /* 0x000000014600780c */ /* 0x000fe20004781670 */
[----:B------:R-:W-:-:S12]  /*2410*/  @P3 BRA `(.L_x_39) ;  /* 0x00000000000c3947 */ /* 0x000fd80003800000 */
[----:B------:R-:W3:Y:S02]  /*2420*/  LDG.E.U8 R66, desc[UR36][R8.64] ;  /* 0x0000002408427981 */ /* 0x000ee4000c1e1100 */
[----:B---3--:R-:W-:-:S05]  /*2430*/  PRMT R0, R66, 0x8880, RZ ;  /* 0x0000888042007816 */ /* 0x008fca00000000ff */
[----:B------:R-:W-:-:S07]  /*2440*/  IMAD R13, R0, R57, RZ ;  /* 0x00000039000d7224 */ /* 0x000fce00078e02ff */
.L_x_39:
[----:B------:R-:W-:Y:S05]  /*2450*/  BSYNC B1 ;  /* 0x0000000000017941 */ /* 0x000fea0003800000 */
.L_x_38:
[----:B------:R-:W-:Y:S01]  /*2460*/  @!P3 IMAD R11, R26, R56, R13 ;  /* 0x000000381a0bb224 */ /* 0x000fe200078e020d */
[----:B------:R-:W-:Y:S04]  /*2470*/  BSSY B1, `(.L_x_40) ;  /* 0x0000006000017945 */ /* 0x000fe80003800000 */
[----:B------:R3:W-:Y:S01]  /*2480*/  @!P3 STG.E.U8 desc[UR36][R4.64], R11 ;  /* 0x0000000b0400b986 */ /* 0x0007e2000c101124 */
[----:B------:R-:W-:Y:S05]  /*2490*/  @P2 BRA `(.L_x_41) ;  /* 0x00000000000c2947 */ /* 0x000fea0003800000 */
[----:B------:R-:W4:Y:S02]  /*24a0*/  LDG.E.U8 R66, desc[UR36][R8.64+0x1] ;  /* 0x0000012408427981 */ /* 0x000f24000c1e1100 */
[----:B----4-:R-:W-:-:S05]  /*24b0*/  PRMT R0, R66, 0x8880, RZ ;  /* 0x0000888042007816 */ /* 0x010fca00000000ff */
[----:B------:R-:W-:-:S07]  /*24c0*/  IMAD R13, R0, R57, RZ ;  /* 0x00000039000d7224 */ /* 0x000fce00078e02ff */
.L_x_41:
[----:B------:R-:W-:Y:S05]  /*24d0*/  BSYNC B1 ;  /* 0x0000000000017941 */ /* 0x000fea0003800000 */
.L_x_40:
[----:B------:R-:W-:Y:S01]  /*24e0*/  @!P2 IMAD R27, R27, R56, R13 ;  /* 0x000000381b1ba224 */ /* 0x000fe200078e020d */
[----:B------:R-:W-:Y:S04]  /*24f0*/  BSSY B1, `(.L_x_42) ;  /* 0x0000006000017945 */ /* 0x000fe80003800000 */
[----:B------:R4:W-:Y:S01]  /*2500*/  @!P2 STG.E.U8 desc[UR36][R4.64+0x1], R27 ;  /* 0x0000011b0400a986 */ /* 0x0009e2000c101124 */
[----:B------:R-:W-:Y:S05]  /*2510*/  @P5 BRA `(.L_x_43) ;  /* 0x00000000000c5947 */ /* 0x000fea0003800000 */
[----:B------:R-:W5:Y:S02]  /*2520*/  LDG.E.U8 R66, desc[UR36][R2.64+0x8] ;  /* 0x0000082402427981 */ /* 0x000f64000c1e1100 */
[----:B-----5:R-:W-:-:S05]  /*2530*/  PRMT R0, R66, 0x8880, RZ ;  /* 0x0000888042007816 */ /* 0x020fca00000000ff */
[----:B------:R-:W-:-:S07]  /*2540*/  IMAD R13, R0, R57, RZ ;  /* 0x00000039000d7224 */ /* 0x000fce00078e02ff */
.L_x_43:
[----:B------:R-:W-:Y:S05]  /*2550*/  BSYNC B1 ;  /* 0x0000000000017941 */ /* 0x000fea0003800000 */
.L_x_42:
[----:B---3--:R-:W-:Y:S01]  /*2560*/  @!P5 IMAD R11, R28, R56, R13 ;  /* 0x000000381c0bd224 */ /* 0x008fe200078e020d */
[----:B------:R-:W-:Y:S04]  /*2570*/  BSSY B1, `(.L_x_44) ;  /* 0x0000006000017945 */ /* 0x000fe80003800000 */
[----:B------:R3:W-:Y:S01]  /*2580*/  @!P5 STG.E.U8 desc[UR36][R6.64+0x8], R11 ;  /* 0x0000080b0600d986 */ /* 0x0007e2000c101124 */
[----:B------:R-:W-:Y:S05]  /*2590*/  @P4 BRA `(.L_x_45) ;  /* 0x00000000000c4947 */ /* 0x000fea0003800000 */
[----:B------:R-:W5:Y:S02]  /*25a0*/  LDG.E.U8 R66, desc[UR36][R2.64+0x9] ;  /* 0x0000092402427981 */ /* 0x000f64000c1e1100 */
[----:B-----5:R-:W-:-:S05]  /*25b0*/  PRMT R0, R66, 0x8880, RZ ;  /* 0x0000888042007816 */ /* 0x020fca00000000ff */
[----:B------:R-:W-:-:S07]  /*25c0*/  IMAD R13, R0, R57, RZ ;  /* 0x00000039000d7224 */ /* 0x000fce00078e02ff */
.L_x_45:
[----:B------:R-:W-:Y:S05]  /*25d0*/  BSYNC B1 ;  /* 0x0000000000017941 */ /* 0x000fea0003800000 */
.L_x_44:
[C---:B------:R-:W-:Y:S01]  /*25e0*/  ISETP.LT.OR P1, PT, R70.reuse, 0x9, !P1 ;  /* 0x000000094600780c */ /* 0x040fe20004f21670 */
[----:B------:R-:W-:Y:S01]  /*25f0*/  @!P4 IMAD R29, R29, R56, R13 ;  /* 0x000000381d1dc224 */ /* 0x000fe200078e020d */
[C---:B------:R-:W-:Y:S01]  /*2600*/  ISETP.GE.AND P3, PT, R71.reuse, 0x11, PT ;  /* 0x000000114700780c */ /* 0x040fe20003f66270 */
[----:B------:R-:W-:Y:S01]  /*2610*/  BSSY B1, `(.L_x_46) ;  /* 0x000000a000017945 */ /* 0x000fe20003800000 */
[----:B------:R-:W-:Y:S02]  /*2620*/  ISETP.GE.AND P2, PT, R71, 0x12, PT ;  /* 0x000000124700780c */ /* 0x000fe40003f46270 */
[----:B------:R0:W-:Y:S01]  /*2630*/  @!P4 STG.E.U8 desc[UR36][R6.64+0x9], R29 ;  /* 0x0000091d0600c986 */ /* 0x0001e2000c101124 */
[C---:B------:R-:W-:Y:S02]  /*2640*/  ISETP.LT.OR P0, PT, R70.reuse, 0x9, !P0 ;  /* 0x000000094600780c */ /* 0x040fe40004701670 */
[C---:B------:R-:W-:Y:S02]  /*2650*/  ISETP.LT.OR P5, PT, R70.reuse, 0x1, !P3 ;  /* 0x000000014600780c */ /* 0x040fe40005fa1670 */
[----:B------:R-:W-:-:S02]  /*2660*/  ISETP.LT.OR P4, PT, R70, 0x1, !P2 ;  /* 0x000000014600780c */ /* 0x000fc40005781670 */
[----:B------:R-:W-:Y:S11]  /*2670*/  @P1 BRA `(.L_x_47) ;  /* 0x00000000000c1947 */ /* 0x000ff60003800000 */
[----:B------:R-:W5:Y:S02]  /*2680*/  LDG.E.U8 R66, desc[UR36][R8.64+0x8] ;  /* 0x0000082408427981 */ /* 0x000f64000c1e1100 */
[----:B-----5:R-:W-:-:S05]  /*2690*/  PRMT R0, R66, 0x8880, RZ ;  /* 0x0000888042007816 */ /* 0x020fca00000000ff */
[----:B------:R-:W-:-:S07]  /*26a0*/  IMAD R13, R0, R57, RZ ;  /* 0x00000039000d7224 */ /* 0x000fce00078e02ff */
.L_x_47:
[----:B------:R-:W-:Y:S05]  /*26b0*/  BSYNC B1 ;  /* 0x0000000000017941 */ /* 0x000fea0003800000 */
.L_x_46:
[----:B---3--:R-:W-:Y:S01]  /*26c0*/  @!P1 IMAD R11, R30, R56, R13 ;  /* 0x000000381e0b9224 */ /* 0x008fe200078e020d */
[----:B------:R-:W-:Y:S04]  /*26d0*/  BSSY B1, `(.L_x_48) ;  /* 0x0000006000017945 */ /* 0x000fe80003800000 */
[----:B------:R3:W-:Y:S01]  /*26e0*/  @!P1 STG.E.U8 desc[UR36][R4.64+0x8], R11 ;  /* 0x0000080b04009986 */ /* 0x0007e2000c101124 */
[----:B------:R-:W-:Y:S05]  /*26f0*/  @P0 BRA `(.L_x_49) ;  /* 0x00000000000c0947 */ /* 0x000fea0003800000 */
[----:B------:R-:W5:Y:S02]  /*2700*/  LDG.E.U8 R66, desc[UR36][R8.64+0x9] ;  /* 0x0000092408427981 */ /* 0x000f64000c1e1100 */
[----:B-----5:R-:W-:-:S05]  /*2710*/  PRMT R0, R66, 0x8880, RZ ;  /* 0x0000888042007816 */ /* 0x020fca00000000ff */
[----:B------:R-:W-:-:S07]  /*2720*/  IMAD R13, R0, R57, RZ ;  /* 0x00000039000d7224 */ /* 0x000fce00078e02ff */
.L_x_49:
[----:B------:R-:W-:Y:S05]  /*2730*/  BSYNC B1 ;  /* 0x0000000000017941 */ /* 0x000fea0003800000 */
.L_x_48:
[----:B------:R-:W-:Y:S01]  /*2740*/  @!P0 IMAD R31, R31, R56, R13 ;  /* 0x000000381f1f8224 */ /* 0x000fe200078e020d */
[----:B------:R-:W-:Y:S04]  /*2750*/  BSSY B1, `(.L_x_50) ;  /* 0x0000006000017945 */ /* 0x000fe80003800000 */
[----:B------:R0:W-:Y:S01]  /*2760*/  @!P0 STG.E.U8 desc[UR36][R4.64+0x9], R31 ;  /* 0x0000091f04008986 */ /* 0x0001e2000c101124 */
[----:B------:R-:W-:Y:S05]  /*2770*/  @P5 BRA `(.L_x_51) ;  /* 0x00000000000c5947 */ /* 0x000fea0003800000 */
[----:B------:R-:W5:Y:S02]  /*2780*/  LDG.E.U8 R66, desc[UR36][R2.64+0x10] ;  /* 0x0000102402427981 */ /* 0x000f64000c1e1100 */
[----:B-----5:R-:W-:-:S05]  /*2790*/  PRMT R0, R66, 0x8880, RZ ;  /* 0x0000888042007816 */ /* 0x020fca00000000ff */
[----:B------:R-:W-:-:S07]  /*27a0*/  IMAD R13, R0, R57, RZ ;  /* 0x00000039000d7224 */ /* 0x000fce00078e02ff */
.L_x_51:
[----:B------:R-:W-:Y:S05]  /*27b0*/  BSYNC B1 ;  /* 0x0000000000017941 */ /* 0x000fea0003800000 */
.L_x_50:
[----:B---3--:R-:W-:Y:S01]  /*27c0*/  @!P5 IMAD R11, R32, R56, R13 ;  /* 0x00000038200bd224 */ /* 0x008fe200078e020d */
[----:B------:R-:W-:Y:S04]  /*27d0*/  BSSY B1, `(.L_x_52) ;  /* 0x0000006000017945 */ /* 0x000fe80003800000 */
[----:B------:R3:W-:Y:S01]  /*27e0*/  @!P5 STG.E.U8 desc[UR36][R6.64+0x10], R11 ;  /* 0x0000100b0600d986 */ /* 0x0007e2000c101124 */
[----:B------:R-:W-:Y:S05]  /*27f0*/  @P4 BRA `(.L_x_53) ;  /* 0x00000000000c4947 */ /* 0x000fea0003800000 */
[----:B------:R-:W5:Y:S02]  /*2800*/  LDG.E.U8 R66, desc[UR36][R2.64+0x11] ;  /* 0x0000112402427981 */ /* 0x000f64000c1e1100 */
[----:B-----5:R-:W-:-:S05]  /*2810*/  PRMT R0, R66, 0x8880, RZ ;  /* 0x0000888042007816 */ /* 0x020fca00000000ff */
[----:B------:R-:W-:-:S07]  /*2820*/  IMAD R13, R0, R57, RZ ;  /* 0x00000039000d7224 */ /* 0x000fce00078e02ff */
.L_x_53:
[----:B------:R-:W-:Y:S05]  /*2830*/  BSYNC B1 ;  /* 0x0000000000017941 */ /* 0x000fea0003800000 */
.L_x_52:
        /* <DEDUP_REMOVED lines=13> */
.L_x_55:
[----:B------:R-:W-:Y:S05]  /*2910*/  BSYNC B1 ;  /* 0x0000000000017941 */ /* 0x000fea0003800000 */
.L_x_54:
[----:B---3--:R-:W-:Y:S01]  /*2920*/  @!P3 IMAD R11, R34, R56, R13 ;  /* 0x00000038220bb224 */ /* 0x008fe200078e020d */
[----:B------:R-:W-:Y:S04]  /*2930*/  BSSY B1, `(.L_x_56) ;  /* 0x0000006000017945 */ /* 0x000fe80003800000 */
[----:B------:R3:W-:Y:S01]  /*2940*/  @!P3 STG.E.U8 desc[UR36][R4.64+0x10], R11 ;  /* 0x0000100b0400b986 */ /* 0x0007e2000c101124 */
[----:B------:R-:W-:Y:S05]  /*2950*/  @P2 BRA `(.L_x_57) ;  /* 0x00000000000c2947 */ /* 0x000fea0003800000 */
[----:B------:R-:W5:Y:S02]  /*2960*/  LDG.E.U8 R66, desc[UR36][R8.64+0x11] ;  /* 0x0000112408427981 */ /* 0x000f64000c1e1100 */
[----:B-----5:R-:W-:-:S05]  /*2970*/  PRMT R0, R66, 0x8880, RZ ;  /* 0x0000888042007816 */ /* 0x020fca00000000ff */
[----:B------:R-:W-:-:S07]  /*2980*/  IMAD R13, R0, R57, RZ ;  /* 0x00000039000d7224 */ /* 0x000fce00078e02ff */
.L_x_57:
[----:B------:R-:W-:Y:S05]  /*2990*/  BSYNC B1 ;  /* 0x0000000000017941 */ /* 0x000fea0003800000 */
.L_x_56:
[----:B------:R-:W-:Y:S01]  /*29a0*/  @!P2 IMAD R35, R35, R56, R13 ;  /* 0x000000382323a224 */ /* 0x000fe200078e020d */
[----:B------:R-:W-:Y:S04]  /*29b0*/  BSSY B1, `(.L_x_58) ;  /* 0x0000006000017945 */ /* 0x000fe80003800000 */
[----:B------:R0:W-:Y:S01]  /*29c0*/  @!P2 STG.E.U8 desc[UR36][R4.64+0x11], R35 ;  /* 0x000011230400a986 */ /* 0x0001e2000c101124 */
[----:B------:R-:W-:Y:S05]  /*29d0*/  @P5 BRA `(.L_x_59) ;  /* 0x00000000000c5947 */ /* 0x000fea0003800000 */
[----:B------:R-:W5:Y:S02]  /*29e0*/  LDG.E.U8 R66, desc[UR36][R2.64+0x18] ;  /* 0x0000182402427981 */ /* 0x000f64000c1e1100 */
[----:B-----5:R-:W-:-:S05]  /*29f0*/  PRMT R0, R66, 0x8880, RZ ;  /* 0x0000888042007816 */ /* 0x020fca00000000ff */
[----:B------:R-:W-:-:S07]  /*2a00*/  IMAD R13, R0, R57, RZ ;  /* 0x00000039000d7224 */ /* 0x000fce00078e02ff */
.L_x_59:
[----:B------:R-:W-:Y:S05]  /*2a10*/  BSYNC B1 ;  /* 0x0000000000017941 */ /* 0x000fea0003800000 */
.L_x_58:
[----:B---3--:R-:W-:Y:S01]  /*2a20*/  @!P5 IMAD R11, R36, R56, R13 ;  /* 0x00000038240bd224 */ /* 0x008fe200078e020d */
[----:B------:R-:W-:Y:S04]  /*2a30*/  BSSY B1, `(.L_x_60) ;  /* 0x0000006000017945 */ /* 0x000fe80003800000 */
[----:B------:R3:W-:Y:S01]  /*2a40*/  @!P5 STG.E.U8 desc[UR36][R6.64+0x18], R11 ;  /* 0x0000180b0600d986 */ /* 0x0007e2000c101124 */
[----:B------:R-:W-:Y:S05]  /*2a50*/  @P4 BRA `(.L_x_61) ;  /* 0x00000000000c4947 */ /* 0x000fea0003800000 */
[----:B------:R-:W5:Y:S02]  /*2a60*/  LDG.E.U8 R66, desc[UR36][R2.64+0x19] ;  /* 0x0000192402427981 */ /* 0x000f64000c1e1100 */
[----:B-----5:R-:W-:-:S05]  /*2a70*/  PRMT R0, R66, 0x8880, RZ ;  /* 0x0000888042007816 */ /* 0x020fca00000000ff */
[----:B------:R-:W-:-:S07]  /*2a80*/  IMAD R13, R0, R57, RZ ;  /* 0x00000039000d7224 */ /* 0x000fce00078e02ff */
.L_x_61:
[----:B------:R-:W-:Y:S05]  /*2a90*/  BSYNC B1 ;  /* 0x0000000000017941 */ /* 0x000fea0003800000 */
.L_x_60:
        /* <DEDUP_REMOVED lines=13> */
.L_x_63:
[----:B------:R-:W-:Y:S05]  /*2b70*/  BSYNC B1 ;  /* 0x0000000000017941 */ /* 0x000fea0003800000 */
.L_x_62:
[----:B---3--:R-:W-:Y:S01]  /*2b80*/  @!P1 IMAD R11, R38, R56, R13 ;  /* 0x00000038260b9224 */ /* 0x008fe200078e020d */
[----:B------:R-:W-:Y:S04]  /*2b90*/  BSSY B1, `(.L_x_64) ;  /* 0x0000006000017945 */ /* 0x000fe80003800000 */
[----:B------:R3:W-:Y:S01]  /*2ba0*/  @!P1 STG.E.U8 desc[UR36][R4.64+0x18], R11 ;  /* 0x0000180b04009986 */ /* 0x0007e2000c101124 */
[----:B------:R-:W-:Y:S05]  /*2bb0*/  @P4 BRA `(.L_x_65) ;  /* 0x00000000000c4947 */ /* 0x000fea0003800000 */
[----:B------:R-:W5:Y:S02]  /*2bc0*/  LDG.E.U8 R66, desc[UR36][R8.64+0x19] ;  /* 0x0000192408427981 */ /* 0x000f64000c1e1100 */
[----:B-----5:R-:W-:-:S05]  /*2bd0*/  PRMT R0, R66, 0x8880, RZ ;  /* 0x0000888042007816 */ /* 0x020fca00000000ff */
[----:B------:R-:W-:-:S07]  /*2be0*/  IMAD R13, R0, R57, RZ ;  /* 0x00000039000d7224 */ /* 0x000fce00078e02ff */
.L_x_65:
[----:B------:R-:W-:Y:S05]  /*2bf0*/  BSYNC B1 ;  /* 0x0000000000017941 */ /* 0x000fea0003800000 */
.L_x_64:
[----:B------:R-:W-:Y:S01]  /*2c00*/  @!P4 IMAD R39, R39, R56, R13 ;  /* 0x000000382727c224 */ /* 0x000fe200078e020d */
[----:B------:R-:W-:Y:S04]  /*2c10*/  BSSY B1, `(.L_x_66) ;  /* 0x0000006000017945 */ /* 0x000fe80003800000 */
[----:B------:R0:W-:Y:S01]  /*2c20*/  @!P4 STG.E.U8 desc[UR36][R4.64+0x19], R39 ;  /* 0x000019270400c986 */ /* 0x0001e2000c101124 */
[----:B------:R-:W-:Y:S05]  /*2c30*/  @P5 BRA `(.L_x_67) ;  /* 0x00000000000c5947 */ /* 0x000fea0003800000 */
[----:B------:R-:W5:Y:S02]  /*2c40*/  LDG.E.U8 R66, desc[UR36][R2.64+0x20] ;  /* 0x0000202402427981 */ /* 0x000f64000c1e1100 */
[----:B-----5:R-:W-:-:S05]  /*2c50*/  PRMT R0, R66, 0x8880, RZ ;  /* 0x0000888042007816 */ /* 0x020fca00000000ff */
[----:B------:R-:W-:-:S07]  /*2c60*/  IMAD R13, R0, R57, RZ ;  /* 0x00000039000d7224 */ /* 0x000fce00078e02ff */
.L_x_67:
[----:B------:R-:W-:Y:S05]  /*2c70*/  BSYNC B1 ;  /* 0x0000000000017941 */ /* 0x000fea0003800000 */
.L_x_66:
[----:B---3--:R-:W-:Y:S01]  /*2c80*/  @!P5 IMAD R11, R40, R56, R13 ;  /* 0x00000038280bd224 */ /* 0x008fe200078e020d */
[----:B------:R-:W-:Y:S04]  /*2c90*/  BSSY B1, `(.L_x_68) ;  /* 0x0000006000017945 */ /* 0x000fe80003800000 */
[----:B------:R3:W-:Y:S01]  /*2ca0*/  @!P5 STG.E.U8 desc[UR36][R6.64+0x20], R11 ;  /* 0x0000200b0600d986 */ /* 0x0007e2000c101124 */
[----:B------:R-:W-:Y:S05]  /*2cb0*/  @P0 BRA `(.L_x_69) ;  /* 0x00000000000c0947 */ /* 0x000fea0003800000 */
[----:B------:R-:W5:Y:S02]  /*2cc0*/  LDG.E.U8 R66, desc[UR36][R2.64+0x21] ;  /* 0x0000212402427981 */ /* 0x000f64000c1e1100 */
[----:B-----5:R-:W-:-:S05]  /*2cd0*/  PRMT R0, R66, 0x8880, RZ ;  /* 0x0000888042007816 */ /* 0x020fca00000000ff */
[----:B------:R-:W-:-:S07]  /*2ce0*/  IMAD R13, R0, R57, RZ ;  /* 0x00000039000d7224 */ /* 0x000fce00078e02ff */
.L_x_69:
[----:B------:R-:W-:Y:S05]  /*2cf0*/  BSYNC B1 ;  /* 0x0000000000017941 */ /* 0x000fea0003800000 */
.L_x_68:
        /* <DEDUP_REMOVED lines=13> */
.L_x_71:
[----:B------:R-:W-:Y:S05]  /*2dd0*/  BSYNC B1 ;  /* 0x0000000000017941 */ /* 0x000fea0003800000 */
.L_x_70:
[----:B---3--:R-:W-:Y:S01]  /*2de0*/  @!P3 IMAD R11, R42, R56, R13 ;  /* 0x000000382a0bb224 */ /* 0x008fe200078e020d */
[----:B------:R-:W-:Y:S04]  /*2df0*/  BSSY B1, `(.L_x_72) ;  /* 0x0000006000017945 */ /* 0x000fe80003800000 */
[----:B------:R3:W-:Y:S01]  /*2e00*/  @!P3 STG.E.U8 desc[UR36][R4.64+0x20], R11 ;  /* 0x0000200b0400b986 */ /* 0x0007e2000c101124 */
[----:B------:R-:W-:Y:S05]  /*2e10*/  @P2 BRA `(.L_x_73) ;  /* 0x00000000000c2947 */ /* 0x000fea0003800000 */
[----:B------:R-:W5:Y:S02]  /*2e20*/  LDG.E.U8 R66, desc[UR36][R8.64+0x21] ;  /* 0x0000212408427981 */ /* 0x000f64000c1e1100 */
[----:B-----5:R-:W-:-:S05]  /*2e30*/  PRMT R0, R66, 0x8880, RZ ;  /* 0x0000888042007816 */ /* 0x020fca00000000ff */
[----:B------:R-:W-:-:S07]  /*2e40*/  IMAD R13, R0, R57, RZ ;  /* 0x00000039000d7224 */ /* 0x000fce00078e02ff */
.L_x_73:
[----:B------:R-:W-:Y:S05]  /*2e50*/  BSYNC B1 ;  /* 0x0000000000017941 */ /* 0x000fea0003800000 */
.L_x_72:
[----:B------:R-:W-:Y:S01]  /*2e60*/  @!P2 IMAD R43, R43, R56, R13 ;  /* 0x000000382b2ba224 */ /* 0x000fe200078e020d */
[----:B------:R-:W-:Y:S04]  /*2e70*/  BSSY B1, `(.L_x_74) ;  /* 0x0000006000017945 */ /* 0x000fe80003800000 */
[----:B------:R0:W-:Y:S01]  /*2e80*/  @!P2 STG.E.U8 desc[UR36][R4.64+0x21], R43 ;  /* 0x0000212b0400a986 */ /* 0x0001e2000c101124 */
[----:B------:R-:W-:Y:S05]  /*2e90*/  @P0 BRA `(.L_x_75) ;  /* 0x00000000000c0947 */ /* 0x000fea0003800000 */
[----:B------:R-:W5:Y:S02]  /*2ea0*/  LDG.E.U8 R66, desc[UR36][R2.64+0x28] ;  /* 0x0000282402427981 */ /* 0x000f64000c1e1100 */
[----:B-----5:R-:W-:-:S05]  /*2eb0*/  PRMT R0, R66, 0x8880, RZ ;  /* 0x0000888042007816 */ /* 0x020fca00000000ff */
[----:B------:R-:W-:-:S07]  /*2ec0*/  IMAD R13, R0, R57, RZ ;  /* 0x00000039000d7224 */ /* 0x000fce00078e02ff */
.L_x_75:
[----:B------:R-:W-:Y:S05]  /*2ed0*/  BSYNC B1 ;  /* 0x0000000000017941 */ /* 0x000fea0003800000 */
.L_x_74:
[----:B---3--:R-:W-:Y:S01]  /*2ee0*/  @!P0 IMAD R11, R44, R56, R13 ;  /* 0x000000382c0b8224 */ /* 0x008fe200078e020d */
[----:B------:R-:W-:Y:S04]  /*2ef0*/  BSSY B1, `(.L_x_76) ;  /* 0x0000006000017945 */ /* 0x000fe80003800000 */
[----:B------:R3:W-:Y:S01]  /*2f00*/  @!P0 STG.E.U8 desc[UR36][R6.64+0x28], R11 ;  /* 0x0000280b06008986 */ /* 0x0007e2000c101124 */
[----:B------:R-:W-:Y:S05]  /*2f10*/  @P5 BRA `(.L_x_77) ;  /* 0x00000000000c5947 */ /* 0x000fea0003800000 */
[----:B------:R-:W5:Y:S02]  /*2f20*/  LDG.E.U8 R66, desc[UR36][R2.64+0x29] ;  /* 0x0000292402427981 */ /* 0x000f64000c1e1100 */
[----:B-----5:R-:W-:-:S05]  /*2f30*/  PRMT R0, R66, 0x8880, RZ ;  /* 0x0000888042007816 */ /* 0x020fca00000000ff */
[----:B------:R-:W-:-:S07]  /*2f40*/  IMAD R13, R0, R57, RZ ;  /* 0x00000039000d7224 */ /* 0x000fce00078e02ff */
.L_x_77:
[----:B------:R-:W-:Y:S05]  /*2f50*/  BSYNC B1 ;  /* 0x0000000000017941 */ /* 0x000fea0003800000 */
.L_x_76:
        /* <DEDUP_REMOVED lines=13> */
.L_x_79:
[----:B------:R-:W-:Y:S05]  /*3030*/  BSYNC B1 ;  /* 0x0000000000017941 */ /* 0x000fea0003800000 */
.L_x_78:
[----:B---3--:R-:W-:Y:S01]  /*3040*/  @!P4 IMAD R11, R46, R56, R13 ;  /* 0x000000382e0bc224 */ /* 0x008fe200078e020d */
[----:B------:R-:W-:Y:S04]  /*3050*/  BSSY B1, `(.L_x_80) ;  /* 0x0000006000017945 */ /* 0x000fe80003800000 */
[----:B------:R3:W-:Y:S01]  /*3060*/  @!P4 STG.E.U8 desc[UR36][R4.64+0x28], R11 ;  /* 0x0000280b0400c986 */ /* 0x0007e2000c101124 */
[----:B------:R-:W-:Y:S05]  /*3070*/  @P1 BRA `(.L_x_81) ;  /* 0x00000000000c1947 */ /* 0x000fea0003800000 */
[----:B------:R-:W5:Y:S02]  /*3080*/  LDG.E.U8 R66, desc[UR36][R8.64+0x29] ;  /* 0x0000292408427981 */ /* 0x000f64000c1e1100 */
[----:B-----5:R-:W-:-:S05]  /*3090*/  PRMT R0, R66, 0x8880, RZ ;  /* 0x0000888042007816 */ /* 0x020fca00000000ff */
[----:B------:R-:W-:-:S07]  /*30a0*/  IMAD R13, R0, R57, RZ ;  /* 0x00000039000d7224 */ /* 0x000fce00078e02ff */
.L_x_81:
[----:B------:R-:W-:Y:S05]  /*30b0*/  BSYNC B1 ;  /* 0x0000000000017941 */ /* 0x000fea0003800000 */
.L_x_80:
[----:B------:R-:W-:Y:S01]  /*30c0*/  @!P1 IMAD R47, R47, R56, R13 ;  /* 0x000000382f2f9224 */ /* 0x000fe200078e020d */
[----:B------:R-:W-:Y:S04]  /*30d0*/  BSSY B1, `(.L_x_82) ;  /* 0x0000006000017945 */ /* 0x000fe80003800000 */
[----:B------:R0:W-:Y:S01]  /*30e0*/  @!P1 STG.E.U8 desc[UR36][R4.64+0x29], R47 ;  /* 0x0000292f04009986 */ /* 0x0001e2000c101124 */
[----:B------:R-:W-:Y:S05]  /*30f0*/  @P3 BRA `(.L_x_83) ;  /* 0x00000000000c3947 */ /* 0x000fea0003800000 */
[----:B------:R-:W5:Y:S02]  /*3100*/  LDG.E.U8 R66, desc[UR36][R2.64+0x30] ;  /* 0x0000302402427981 */ /* 0x000f64000c1e1100 */
[----:B-----5:R-:W-:-:S05]  /*3110*/  PRMT R0, R66, 0x8880, RZ ;  /* 0x0000888042007816 */ /* 0x020fca00000000ff */
[----:B------:R-:W-:-:S07]  /*3120*/  IMAD R13, R0, R57, RZ ;  /* 0x00000039000d7224 */ /* 0x000fce00078e02ff */
.L_x_83:
[----:B------:R-:W-:Y:S05]  /*3130*/  BSYNC B1 ;  /* 0x0000000000017941 */ /* 0x000fea0003800000 */
.L_x_82:
[----:B---3--:R-:W-:Y:S01]  /*3140*/  @!P3 IMAD R11, R48, R56, R13 ;  /* 0x00000038300bb224 */ /* 0x008fe200078e020d */
[----:B------:R-:W-:Y:S04]  /*3150*/  BSSY B1, `(.L_x_84) ;  /* 0x0000006000017945 */ /* 0x000fe80003800000 */
[----:B------:R3:W-:Y:S01]  /*3160*/  @!P3 STG.E.U8 desc[UR36][R6.64+0x30], R11 ;  /* 0x0000300b0600b986 */ /* 0x0007e2000c101124 */
[----:B------:R-:W-:Y:S05]  /*3170*/  @P5 BRA `(.L_x_85) ;  /* 0x00000000000c5947 */ /* 0x000fea0003800000 */
[----:B------:R-:W5:Y:S02]  /*3180*/  LDG.E.U8 R66, desc[UR36][R2.64+0x31] ;  /* 0x0000312402427981 */ /* 0x000f64000c1e1100 */
[----:B-----5:R-:W-:-:S05]  /*3190*/  PRMT R0, R66, 0x8880, RZ ;  /* 0x0000888042007816 */ /* 0x020fca00000000ff */
[----:B------:R-:W-:-:S07]  /*31a0*/  IMAD R13, R0, R57, RZ ;  /* 0x00000039000d7224 */ /* 0x000fce00078e02ff */
.L_x_85:
[----:B------:R-:W-:Y:S05]  /*31b0*/  BSYNC B1 ;  /* 0x0000000000017941 */ /* 0x000fea0003800000 */
.L_x_84:
        /* <DEDUP_REMOVED lines=9> */
[----:B------:R-:W-:Y:S01]  /*3250*/  ISETP.LT.OR P3, PT, R70, 0x9, !P3 ;  /* 0x000000094600780c */ /* 0x000fe20005f61670 */
[----:B------:R-:W-:-:S12]  /*3260*/  @P2 BRA `(.L_x_87) ;  /* 0x00000000000c2947 */ /* 0x000fd80003800000 */
[----:B------:R-:W5:Y:S02]  /*3270*/  LDG.E.U8 R66, desc[UR36][R8.64+0x30] ;  /* 0x0000302408427981 */ /* 0x000f64000c1e1100 */
[----:B-----5:R-:W-:-:S05]  /*3280*/  PRMT R0, R66, 0x8880, RZ ;  /* 0x0000888042007816 */ /* 0x020fca00000000ff */
[----:B------:R-:W-:-:S07]  /*3290*/  IMAD R13, R0, R57, RZ ;  /* 0x00000039000d7224 */ /* 0x000fce00078e02ff */
.L_x_87:
[----:B------:R-:W-:Y:S05]  /*32a0*/  BSYNC B1 ;  /* 0x0000000000017941 */ /* 0x000fea0003800000 */
.L_x_86:
[----:B---3--:R-:W-:Y:S01]  /*32b0*/  @!P2 IMAD R11, R50, R56, R13 ;  /* 0x00000038320ba224 */ /* 0x008fe200078e020d */
[----:B------:R-:W-:Y:S04]  /*32c0*/  BSSY B1, `(.L_x_88) ;  /* 0x0000006000017945 */ /* 0x000fe80003800000 */
[----:B------:R3:W-:Y:S01]  /*32d0*/  @!P2 STG.E.U8 desc[UR36][R4.64+0x30], R11 ;  /* 0x0000300b0400a986 */ /* 0x0007e2000c101124 */
[----:B------:R-:W-:Y:S05]  /*32e0*/  @P0 BRA `(.L_x_89) ;  /* 0x00000000000c0947 */ /* 0x000fea0003800000 */
[----:B------:R-:W5:Y:S02]  /*32f0*/  LDG.E.U8 R66, desc[UR36][R8.64+0x31] ;  /* 0x0000312408427981 */ /* 0x000f64000c1e1100 */
[----:B-----5:R-:W-:-:S05]  /*3300*/  PRMT R0, R66, 0x8880, RZ ;  /* 0x0000888042007816 */ /* 0x020fca00000000ff */
[----:B------:R-:W-:-:S07]  /*3310*/  IMAD R13, R0, R57, RZ ;  /* 0x00000039000d7224 */ /* 0x000fce00078e02ff */
.L_x_89:
[----:B------:R-:W-:Y:S05]  /*3320*/  BSYNC B1 ;  /* 0x0000000000017941 */ /* 0x000fea0003800000 */
.L_x_88:
[----:B------:R-:W-:Y:S01]  /*3330*/  @!P0 IMAD R51, R51, R56, R13 ;  /* 0x0000003833338224 */ /* 0x000fe200078e020d */
[----:B------:R-:W-:Y:S04]  /*3340*/  BSSY B1, `(.L_x_90) ;  /* 0x0000006000017945 */ /* 0x000fe80003800000 */
[----:B------:R0:W-:Y:S01]  /*3350*/  @!P0 STG.E.U8 desc[UR36][R4.64+0x31], R51 ;  /* 0x0000313304008986 */ /* 0x0001e2000c101124 */
[----:B------:R-:W-:Y:S05]  /*3360*/  @P5 BRA `(.L_x_91) ;  /* 0x00000000000c5947 */ /* 0x000fea0003800000 */
[----:B------:R-:W5:Y:S02]  /*3370*/  LDG.E.U8 R66, desc[UR36][R2.64+0x38] ;  /* 0x0000382402427981 */ /* 0x000f64000c1e1100 */
[----:B-----5:R-:W-:-:S05]  /*3380*/  PRMT R0, R66, 0x8880, RZ ;  /* 0x0000888042007816 */ /* 0x020fca00000000ff */
[----:B------:R-:W-:-:S07]  /*3390*/  IMAD R13, R0, R57, RZ ;  /* 0x00000039000d7224 */ /* 0x000fce00078e02ff */
.L_x_91:
[----:B------:R-:W-:Y:S05]  /*33a0*/  BSYNC B1 ;  /* 0x0000000000017941 */ /* 0x000fea0003800000 */
.L_x_90:
[----:B---3--:R-:W-:Y:S01]  /*33b0*/  @!P5 IMAD R11, R52, R56, R13 ;  /* 0x00000038340bd224 */ /* 0x008fe200078e020d */
[----:B------:R-:W-:Y:S04]  /*33c0*/  BSSY B1, `(.L_x_92) ;  /* 0x0000006000017945 */ /* 0x000fe80003800000 */
[----:B------:R3:W-:Y:S01]  /*33d0*/  @!P5 STG.E.U8 desc[UR36][R6.64+0x38], R11 ;  /* 0x0000380b0600d986 */ /* 0x0007e2000c101124 */
[----:B------:R-:W-:Y:S05]  /*33e0*/  @P4 BRA `(.L_x_93) ;  /* 0x00000000000c4947 */ /* 0x000fea0003800000 */
[----:B------:R-:W5:Y:S02]  /*33f0*/  LDG.E.U8 R66, desc[UR36][R2.64+0x39] ;  /* 0x0000392402427981 */ /* 0x000f64000c1e1100 */
[----:B-----5:R-:W-:-:S05]  /*3400*/  PRMT R0, R66, 0x8880, RZ ;  /* 0x0000888042007816 */ /* 0x020fca00000000ff */
[----:B------:R-:W-:-:S07]  /*3410*/  IMAD R13, R0, R57, RZ ;  /* 0x00000039000d7224 */ /* 0x000fce00078e02ff */
.L_x_93:
[----:B------:R-:W-:Y:S05]  /*3420*/  BSYNC B1 ;  /* 0x0000000000017941 */ /* 0x000fea0003800000 */
.L_x_92:
[----:B------:R-:W-:Y:S01]  /*3430*/  @!P4 IMAD R53, R53, R56, R13 ;  /* 0x000000383535c224 */ /* 0x000fe200078e020d */
[----:B------:R-:W-:Y:S04]  /*3440*/  BSSY B1, `(.L_x_94) ;  /* 0x0000006000017945 */ /* 0x000fe80003800000 */
[----:B------:R0:W-:Y:S01]  /*3450*/  @!P4 STG.E.U8 desc[UR36][R6.64+0x39], R53 ;  /* 0x000039350600c986 */ /* 0x0001e2000c101124 */
[----:B------:R-:W-:Y:S05]  /*3460*/  @P3 BRA `(.L_x_95) ;  /* 0x00000000000c3947 */ /* 0x000fea0003800000 */
[----:B------:R-:W5:Y:S02]  /*3470*/  LDG.E.U8 R66, desc[UR36][R8.64+0x38] ;  /* 0x0000382408427981 */ /* 0x000f64000c1e1100 */
[----:B-----5:R-:W-:-:S05]  /*3480*/  PRMT R0, R66, 0x8880, RZ ;  /* 0x0000888042007816 */ /* 0x020fca00000000ff */
[----:B------:R-:W-:-:S07]  /*3490*/  IMAD R13, R0, R57, RZ ;  /* 0x00000039000d7224 */ /* 0x000fce00078e02ff */
.L_x_95:
[----:B------:R-:W-:Y:S05]  /*34a0*/  BSYNC B1 ;  /* 0x0000000000017941 */ /* 0x000fea0003800000 */
.L_x_94:
[----:B0-----:R-:W-:Y:S01]  /*34b0*/  @!P3 IMAD R3, R54, R56, R13 ;  /* 0x000000383603b224 */ /* 0x001fe200078e020d */
[----:B------:R-:W-:Y:S01]  /*34c0*/  ISETP.LT.OR P1, PT, R70, 0x9, !P1 ;  /* 0x000000094600780c */ /* 0x000fe20004f21670 */
[----:B------:R-:W-:Y:S03]  /*34d0*/  BSSY B1, `(.L_x_96) ;  /* 0x0000006000017945 */ /* 0x000fe60003800000 */
[----:B------:R0:W-:Y:S09]  /*34e0*/  @!P3 STG.E.U8 desc[UR36][R4.64+0x38], R3 ;  /* 0x000038030400b986 */ /* 0x0001f2000c101124 */
[----:B------:R-:W-:Y:S05]  /*34f0*/  @P1 BRA `(.L_x_97) ;  /* 0x00000000000c1947 */ /* 0x000fea0003800000 */
[----:B------:R-:W5:Y:S02]  /*3500*/  LDG.E.U8 R66, desc[UR36][R8.64+0x39] ;  /* 0x0000392408427981 */ /* 0x000f64000c1e1100 */
[----:B-----5:R-:W-:-:S05]  /*3510*/  PRMT R0, R66, 0x8880, RZ ;  /* 0x0000888042007816 */ /* 0x020fca00000000ff */
[----:B------:R-:W-:-:S07]  /*3520*/  IMAD R13, R0, R57, RZ ;  /* 0x00000039000d7224 */ /* 0x000fce00078e02ff */
.L_x_97:
[----:B------:R-:W-:Y:S05]  /*3530*/  BSYNC B1 ;  /* 0x0000000000017941 */ /* 0x000fea0003800000 */
.L_x_96:
[----:B------:R-:W-:Y:S01]  /*3540*/  IMAD R13, R55, R56, R13 ;  /* 0x00000038370d7224 */ /* 0x000fe200078e020d */
[----:B------:R-:W-:Y:S06]  /*3550*/  @P1 BRA `(.L_x_98) ;  /* 0x0000000400c81947 */ /* 0x000fec0003800000 */
[----:B------:R0:W-:Y:S01]  /*3560*/  STG.E.U8 desc[UR36][R4.64+0x39], R13 ;  /* 0x0000390d04007986 */ /* 0x0001e2000c101124 */
[----:B------:R-:W-:Y:S05]  /*3570*/  BRA `(.L_x_98) ;  /* 0x0000000400c07947 */ /* 0x000fea0003800000 */
.L_x_33:
[C---:B------:R-:W-:Y:S02]  /*3580*/  ISETP.GE.AND P1, PT, R71.reuse, 0x1, PT ;  /* 0x000000014700780c */ /* 0x040fe40003f26270 */
[----:B------:R-:W-:Y:S02]  /*3590*/  ISETP.GE.AND P0, PT, R71, 0x2, PT ;  /* 0x000000024700780c */ /* 0x000fe40003f06270 */
[C---:B------:R-:W-:Y:S02]  /*35a0*/  ISETP.LT.OR P4, PT, R70.reuse, 0x1, !P1 ;  /* 0x000000014600780c */ /* 0x040fe40004f81670 */
[C---:B------:R-:W-:Y:S02]  /*35b0*/  ISETP.LT.OR P5, PT, R70.reuse, 0x1, !P0 ;  /* 0x000000014600780c */ /* 0x040fe400047a1670 */
[C---:B------:R-:W-:Y:S02]  /*35c0*/  ISETP.LT.OR P1, PT, R70.reuse, 0x9, !P1 ;  /* 0x000000094600780c */ /* 0x040fe40004f21670 */
[----:B------:R-:W-:-:S02]  /*35d0*/  ISETP.LT.OR P0, PT, R70, 0x9, !P0 ;  /* 0x000000094600780c */ /* 0x000fc40004701670 */
[C---:B------:R-:W-:Y:S02]  /*35e0*/  ISETP.GE.AND P3, PT, R71.reuse, 0x9, PT ;  /* 0x000000094700780c */ /* 0x040fe40003f66270 */
[----:B------:R-:W-:-:S03]  /*35f0*/  ISETP.GE.AND P2, PT, R71, 0xa, PT ;  /* 0x0000000a4700780c */ /* 0x000fc60003f46270 */
[-C--:B------:R-:W-:Y:S02]  /*3600*/  @!P4 IMAD R3, R24, R56.reuse, RZ ;  /* 0x000000381803c224 */ /* 0x080fe400078e02ff */
[-C--:B------:R-:W-:Y:S02]  /*3610*/  @!P5 IMAD R25, R25, R56.reuse, RZ ;  /* 0x000000381919d224 */ /* 0x080fe400078e02ff */
[-C--:B------:R-:W-:Y:S01]  /*3620*/  @!P1 IMAD R9, R26, R56.reuse, RZ ;  /* 0x000000381a099224 */ /* 0x080fe200078e02ff */
[----:B------:R0:W-:Y:S01]  /*3630*/  @!P4 STG.E.U8 desc[UR36][R6.64], R3 ;  /* 0x000000030600c986 */ /* 0x0001e2000c101124 */
[C---:B------:R-:W-:Y:S01]  /*3640*/  ISETP.LT.OR P4, PT, R70.reuse, 0x1, !P3 ;  /* 0x000000014600780c */ /* 0x040fe20005f81670 */
[----:B------:R-:W-:Y:S02]  /*3650*/  @!P0 IMAD R27, R27, R56, RZ ;  /* 0x000000381b1b8224 */ /* 0x000fe400078e02ff */
[----:B------:R-:W-:Y:S01]  /*3660*/  @!P5 STG.E.U8 desc[UR36][R6.64+0x1], R25 ;  /* 0x000001190600d986 */ /* 0x000fe2000c101124 */
[----:B------:R-:W-:-:S02]  /*3670*/  ISETP.LT.OR P5, PT, R70, 0x1, !P2 ;  /* 0x000000014600780c */ /* 0x000fc400057a1670 */
[C---:B------:R-:W-:Y:S01]  /*3680*/  ISETP.LT.OR P2, PT, R70.reuse, 0x9, !P2 ;  /* 0x000000094600780c */ /* 0x040fe20005741670 */
[----:B------:R1:W-:Y:S01]  /*3690*/  @!P1 STG.E.U8 desc[UR36][R4.64], R9 ;  /* 0x0000000904009986 */ /* 0x0003e2000c101124 */
[----:B------:R-:W-:Y:S02]  /*36a0*/  ISETP.LT.OR P1, PT, R70, 0x9, !P3 ;  /* 0x000000094600780c */ /* 0x000fe40005f21670 */
[C---:B------:R-:W-:Y:S01]  /*36b0*/  ISETP.GE.AND P3, PT, R71.reuse, 0x11, PT ;  /* 0x000000114700780c */ /* 0x040fe20003f66270 */
[----:B------:R-:W-:Y:S01]  /*36c0*/  @!P0 STG.E.U8 desc[UR36][R4.64+0x1], R27 ;  /* 0x0000011b04008986 */ /* 0x000fe2000c101124 */
[----:B------:R-:W-:Y:S01]  /*36d0*/  ISETP.GE.AND P0, PT, R71, 0x12, PT ;  /* 0x000000124700780c */ /* 0x000fe20003f06270 */
[----:B------:R-:W-:-:S04]  /*36e0*/  @!P4 IMAD R11, R28, R56, RZ ;  /* 0x000000381c0bc224 */ /* 0x000fc800078e02ff */
[-C--:B------:R-:W-:Y:S01]  /*36f0*/  @!P5 IMAD R29, R29, R56.reuse, RZ ;  /* 0x000000381d1dd224 */ /* 0x080fe200078e02ff */
[----:B------:R-:W-:Y:S01]  /*3700*/  @!P4 STG.E.U8 desc[UR36][R6.64+0x8], R11 ;  /* 0x0000080b0600c986 */ /* 0x000fe2000c101124 */
[C---:B------:R-:W-:Y:S01]  /*3710*/  ISETP.LT.OR P4, PT, R70.reuse, 0x1, !P3 ;  /* 0x000000014600780c */ /* 0x040fe20005f81670 */
[-C--:B------:R-:W-:Y:S02]  /*3720*/  @!P2 IMAD R31, R31, R56.reuse, RZ ;  /* 0x000000381f1fa224 */ /* 0x080fe400078e02ff */
[----:B------:R-:W-:Y:S01]  /*3730*/  @!P5 STG.E.U8 desc[UR36][R6.64+0x9], R29 ;  /* 0x0000091d0600d986 */ /* 0x000fe2000c101124 */
[----:B------:R-:W-:Y:S01]  /*3740*/  ISETP.LT.OR P5, PT, R70, 0x1, !P0 ;  /* 0x000000014600780c */ /* 0x000fe200047a1670 */
[----:B0-----:R-:W-:Y:S01]  /*3750*/  @!P1 IMAD R3, R30, R56, RZ ;  /* 0x000000381e039224 */ /* 0x001fe200078e02ff */
[----:B------:R-:W-:Y:S01]  /*3760*/  ISETP.LT.OR P0, PT, R70, 0x9, !P0 ;  /* 0x000000094600780c */ /* 0x000fe20004701670 */
[----:B------:R-:W-:Y:S01]  /*3770*/  @!P2 STG.E.U8 desc[UR36][R4.64+0x9], R31 ;  /* 0x0000091f0400a986 */ /* 0x000fe2000c101124 */
[----:B------:R-:W-:-:S03]  /*3780*/  ISETP.GE.AND P2, PT, R71, 0x19, PT ;  /* 0x000000194700780c */ /* 0x000fc60003f46270 */
[----:B------:R0:W-:Y:S01]  /*3790*/  @!P1 STG.E.U8 desc[UR36][R4.64+0x8], R3 ;  /* 0x0000080304009986 */ /* 0x0001e2000c101124 */
[----:B------:R-:W-:Y:S01]  /*37a0*/  ISETP.LT.OR P1, PT, R70, 0x9, !P3 ;  /* 0x000000094600780c */ /* 0x000fe20005f21670 */
[----:B-1----:R-:W-:Y:S01]  /*37b0*/  @!P4 IMAD R9, R32, R56, RZ ;  /* 0x000000382009c224 */ /* 0x002fe200078e02ff */
[----:B------:R-:W-:-:S03]  /*37c0*/  ISETP.GE.AND P3, PT, R71, 0x1a, PT ;  /* 0x0000001a4700780c */ /* 0x000fc60003f66270 */
[-C--:B------:R-:W-:Y:S01]  /*37d0*/  @!P5 IMAD R33, R33, R56.reuse, RZ ;  /* 0x000000382121d224 */ /* 0x080fe200078e02ff */
[----:B------:R-:W-:Y:S01]  /*37e0*/  @!P4 STG.E.U8 desc[UR36][R6.64+0x10], R9 ;  /* 0x000010090600c986 */ /* 0x000fe2000c101124 */
[C---:B------:R-:W-:Y:S01]  /*37f0*/  ISETP.LT.OR P4, PT, R70.reuse, 0x1, !P3 ;  /* 0x000000014600780c */ /* 0x040fe20005f81670 */
[-C--:B------:R-:W-:Y:S01]  /*3800*/  @!P0 IMAD R35, R35, R56.reuse, RZ ;  /* 0x0000003823238224 */ /* 0x080fe200078e02ff */
[C---:B------:R-:W-:Y:S01]  /*3810*/  ISETP.LT.OR P3, PT, R70.reuse, 0x9, !P3 ;  /* 0x000000094600780c */ /* 0x040fe20005f61670 */
[----:B------:R-:W-:Y:S01]  /*3820*/  @!P5 STG.E.U8 desc[UR36][R6.64+0x11], R33 ;  /* 0x000011210600d986 */ /* 0x000fe2000c101124 */
[----:B------:R-:W-:Y:S02]  /*3830*/  ISETP.LT.OR P5, PT, R70, 0x1, !P2 ;  /* 0x000000014600780c */ /* 0x000fe400057a1670 */
[----:B0-----:R-:W-:Y:S01]  /*3840*/  @!P1 IMAD R3, R34, R56, RZ ;  /* 0x0000003822039224 */ /* 0x001fe200078e02ff */
[----:B------:R-:W-:Y:S01]  /*3850*/  @!P0 STG.E.U8 desc[UR36][R4.64+0x11], R35 ;  /* 0x0000112304008986 */ /* 0x000fe2000c101124 */
[----:B------:R-:W-:-:S02]  /*3860*/  ISETP.LT.OR P2, PT, R70, 0x9, !P2 ;  /* 0x000000094600780c */ /* 0x000fc40005741670 */
[C---:B------:R-:W-:Y:S01]  /*3870*/  ISETP.GE.AND P0, PT, R71.reuse, 0x21, PT ;  /* 0x000000214700780c */ /* 0x040fe20003f06270 */
[----:B------:R0:W-:Y:S01]  /*3880*/  @!P1 STG.E.U8 desc[UR36][R4.64+0x10], R3 ;  /* 0x0000100304009986 */ /* 0x0001e2000c101124 */
[----:B------:R-:W-:Y:S01]  /*3890*/  ISETP.GE.AND P1, PT, R71, 0x22, PT ;  /* 0x000000224700780c */ /* 0x000fe20003f26270 */
[-C--:B------:R-:W-:Y:S02]  /*38a0*/  @!P4 IMAD R37, R37, R56.reuse, RZ ;  /* 0x000000382525c224 */ /* 0x080fe400078e02ff */
[-C--:B------:R-:W-:Y:S02]  /*38b0*/  @!P3 IMAD R39, R39, R56.reuse, RZ ;  /* 0x000000382727b224 */ /* 0x080fe400078e02ff */
[-C--:B------:R-:W-:Y:S01]  /*38c0*/  @!P5 IMAD R11, R36, R56.reuse, RZ ;  /* 0x00000038240bd224 */ /* 0x080fe200078e02ff */
[----:B------:R-:W-:Y:S01]  /*38d0*/  @!P4 STG.E.U8 desc[UR36][R6.64+0x19], R37 ;  /* 0x000019250600c986 */ /* 0x000fe2000c101124 */
[C---:B------:R-:W-:Y:S02]  /*38e0*/  ISETP.LT.OR P4, PT, R70.reuse, 0x1, !P0 ;  /* 0x000000014600780c */ /* 0x040fe40004781670 */
[C---:B------:R-:W-:Y:S01]  /*38f0*/  ISETP.LT.OR P0, PT, R70.reuse, 0x9, !P0 ;  /* 0x000000094600780c */ /* 0x040fe20004701670 */
[----:B------:R-:W-:Y:S01]  /*3900*/  @!P5 STG.E.U8 desc[UR36][R6.64+0x18], R11 ;  /* 0x0000180b0600d986 */ /* 0x000fe2000c101124 */
[----:B------:R-:W-:Y:S01]  /*3910*/  ISETP.LT.OR P5, PT, R70, 0x1, !P1 ;  /* 0x000000014600780c */ /* 0x000fe20004fa1670 */
[----:B0-----:R-:W-:Y:S01]  /*3920*/  @!P2 IMAD R3, R38, R56, RZ ;  /* 0x000000382603a224 */ /* 0x001fe200078e02ff */
[----:B------:R-:W-:Y:S01]  /*3930*/  ISETP.LT.OR P1, PT, R70, 0x9, !P1 ;  /* 0x000000094600780c */ /* 0x000fe20004f21670 */
[----:B------:R-:W-:Y:S01]  /*3940*/  @!P3 STG.E.U8 desc[UR36][R4.64+0x19], R39 ;  /* 0x000019270400b986 */ /* 0x000fe2000c101124 */
[----:B------:R-:W-:-:S03]  /*3950*/  ISETP.GE.AND P3, PT, R71, 0x29, PT ;  /* 0x000000294700780c */ /* 0x000fc60003f66270 */
[----:B------:R0:W-:Y:S01]  /*3960*/  @!P2 STG.E.U8 desc[UR36][R4.64+0x18], R3 ;  /* 0x000018030400a986 */ /* 0x0001e2000c101124 */
[----:B------:R-:W-:Y:S01]  /*3970*/  ISETP.GE.AND P2, PT, R71, 0x2a, PT ;  /* 0x0000002a4700780c */ /* 0x000fe20003f46270 */
[----:B------:R-:W-:-:S04]  /*3980*/  @!P4 IMAD R9, R40, R56, RZ ;  /* 0x000000382809c224 */ /* 0x000fc800078e02ff */
[-C--:B------:R-:W-:Y:S01]  /*3990*/  @!P5 IMAD R41, R41, R56.reuse, RZ ;  /* 0x000000382929d224 */ /* 0x080fe200078e02ff */
[----:B------:R-:W-:Y:S01]  /*39a0*/  @!P4 STG.E.U8 desc[UR36][R6.64+0x20], R9 ;  /* 0x000020090600c986 */ /* 0x000fe2000c101124 */
[C---:B------:R-:W-:Y:S01]  /*39b0*/  ISETP.LT.OR P4, PT, R70.reuse, 0x1, !P3 ;  /* 0x000000014600780c */ /* 0x040fe20005f81670 */
[-C--:B------:R-:W-:Y:S01]  /*39c0*/  @!P1 IMAD R43, R43, R56.reuse, RZ ;  /* 0x000000382b2b9224 */ /* 0x080fe200078e02ff */
        /* <DEDUP_REMOVED lines=25> */
[----:B------:R1:W-:Y:S01]  /*3b60*/  @!P4 STG.E.U8 desc[UR36][R6.64+0x30], R9 ;  /* 0x000030090600c986 */ /* 0x0003e2000c101124 */
[C---:B------:R-:W-:Y:S01]  /*3b70*/  ISETP.LT.OR P4, PT, R70.reuse, 0x1, !P2 ;  /* 0x000000014600780c */ /* 0x040fe20005781670 */
[-C--:B------:R-:W-:Y:S01]  /*3b80*/  @!P0 IMAD R51, R51, R56.reuse, RZ ;  /* 0x0000003833338224 */ /* 0x080fe200078e02ff */
[C---:B------:R-:W-:Y:S01]  /*3b90*/  ISETP.LT.OR P2, PT, R70.reuse, 0x9, !P2 ;  /* 0x000000094600780c */ /* 0x040fe20005741670 */
[----:B------:R2:W-:Y:S01]  /*3ba0*/  @!P5 STG.E.U8 desc[UR36][R6.64+0x31], R49 ;  /* 0x000031310600d986 */ /* 0x0005e2000c101124 */
[----:B------:R-:W-:Y:S01]  /*3bb0*/  ISETP.LT.OR P5, PT, R70, 0x1, !P3 ;  /* 0x000000014600780c */ /* 0x000fe20005fa1670 */
[-C--:B0-----:R-:W-:Y:S01]  /*3bc0*/  @!P1 IMAD R3, R50, R56.reuse, RZ ;  /* 0x0000003832039224 */ /* 0x081fe200078e02ff */
[----:B------:R-:W-:Y:S01]  /*3bd0*/  ISETP.LT.OR P3, PT, R70, 0x9, !P3 ;  /* 0x000000094600780c */ /* 0x000fe20005f61670 */
[----:B------:R2:W-:Y:S04]  /*3be0*/  @!P0 STG.E.U8 desc[UR36][R4.64+0x31], R51 ;  /* 0x0000313304008986 */ /* 0x0005e8000c101124 */
[----:B------:R2:W-:Y:S02]  /*3bf0*/  @!P1 STG.E.U8 desc[UR36][R4.64+0x30], R3 ;  /* 0x0000300304009986 */ /* 0x0005e4000c101124 */
[----:B------:R-:W-:-:S02]  /*3c00*/  @!P4 IMAD R11, R52, R56, RZ ;  /* 0x00000038340bc224 */ /* 0x000fc400078e02ff */
[-C--:B-1----:R-:W-:Y:S02]  /*3c10*/  @!P2 IMAD R9, R54, R56.reuse, RZ ;  /* 0x000000383609a224 */ /* 0x082fe400078e02ff */
[-C--:B------:R-:W-:Y:S01]  /*3c20*/  @!P5 IMAD R53, R53, R56.reuse, RZ ;  /* 0x000000383535d224 */ /* 0x080fe200078e02ff */
[----:B------:R2:W-:Y:S01]  /*3c30*/  @!P4 STG.E.U8 desc[UR36][R6.64+0x38], R11 ;  /* 0x0000380b0600c986 */ /* 0x0005e2000c101124 */
[----:B------:R-:W-:-:S03]  /*3c40*/  @!P3 IMAD R55, R55, R56, RZ ;  /* 0x000000383737b224 */ /* 0x000fc600078e02ff */
[----:B------:R2:W-:Y:S04]  /*3c50*/  @!P5 STG.E.U8 desc[UR36][R6.64+0x39], R53 ;  /* 0x000039350600d986 */ /* 0x0005e8000c101124 */
[----:B------:R2:W-:Y:S04]  /*3c60*/  @!P2 STG.E.U8 desc[UR36][R4.64+0x38], R9 ;  /* 0x000038090400a986 */ /* 0x0005e8000c101124 */
[----:B------:R2:W-:Y:S02]  /*3c70*/  @!P3 STG.E.U8 desc[UR36][R4.64+0x39], R55 ;  /* 0x000039370400b986 */ /* 0x0005e4000c101124 */
.L_x_98:
[----:B------:R-:W-:Y:S05]  /*3c80*/  BSYNC B0 ;  /* 0x0000000000007941 */ /* 0x000fea0003800000 */
.L_x_32:
[----:B0-2---:R-:W2:Y:S01]  /*3c90*/  LDL.64 R2, [R1] ;  /* 0x0000000001027983 */ /* 0x005ea20000100a00 */
[----:B------:R-:W-:Y:S01]  /*3ca0*/  ULDC.64 UR4, c[0x0][0x650] ;  /* 0x0001940000047ab9 */ /* 0x000fe20000000a00 */
[----:B------:R0:W-:Y:S01]  /*3cb0*/  SYNCS.ARRIVE.TRANS64.A1T0 RZ, [R64+UR47], RZ ;  /* 0x000000ff40ff79a7 */ /* 0x0001e2000810002f */
[----:B------:R-:W-:Y:S01]  /*3cc0*/  PRMT R0, RZ, 0x7610, R0 ;  /* 0x00007610ff007816 */ /* 0x000fe20000000000 */
[----:B------:R-:W-:Y:S02]  /*3cd0*/  IMAD.MOV.U32 R19, RZ, RZ, -0x1 ;  /* 0xffffffffff137424 */ /* 0x000fe400078e00ff */
[----:B------:R-:W-:Y:S01]  /*3ce0*/  IMAD.MOV.U32 R22, RZ, RZ, -0x1 ;  /* 0xffffffffff167424 */ /* 0x000fe200078e00ff */
[----:B--2---:R-:W-:-:S04]  /*3cf0*/  LEA R18, P0, R2, R18, 0x1 ;  /* 0x0000001202127211 */ /* 0x004fc800078008ff */
[----:B------:R-:W-:Y:S01]  /*3d00*/  LEA.HI.X R17, R2, R17, R23, 0x1, P0 ;  /* 0x0000001102117211 */ /* 0x000fe200000f0c17 */
[----:B------:R-:W-:Y:S01]  /*3d10*/  IMAD.MOV.U32 R2, RZ, RZ, -0x1 ;  /* 0xffffffffff027424 */ /* 0x000fe200078e00ff */
[----:B------:R-:W-:-:S04]  /*3d20*/  ISETP.GE.U32.AND P0, PT, R18, UR4, PT ;  /* 0x0000000412007c0c */ /* 0x000fc8000bf06070 */
[----:B------:R-:W-:-:S13]  /*3d30*/  ISETP.GE.U32.AND.EX P0, PT, R17, UR5, PT, P0 ;  /* 0x0000000511007c0c */ /* 0x000fda000bf06100 */
[----:B0-----:R-:W-:Y:S05]  /*3d40*/  @P0 BRA `(.L_x_99) ;  /* 0x0000000400700947 */ /* 0x001fea0003800000 */
[----:B------:R-:W0:Y:S01]  /*3d50*/  S2R R10, SR_CTAID.X ;  /* 0x00000000000a7919 */ /* 0x000e220000002500 */
[----:B------:R-:W2:Y:S01]  /*3d60*/  LDC.64 R8, c[0x0][0x628] ;  /* 0x00018a00ff087b82 */ /* 0x000ea20000000a00 */
[----:B------:R-:W-:Y:S01]  /*3d70*/  ULDC UR4, c[0x0][0x150] ;  /* 0x0000540000047ab9 */ /* 0x000fe20000000800 */
[----:B-1-3--:R-:W-:Y:S01]  /*3d80*/  IMAD.MOV.U32 R6, RZ, RZ, R18 ;  /* 0x000000ffff067224 */ /* 0x00afe200078e0012 */
[----:B------:R-:W1:Y:S01]  /*3d90*/  S2R R20, SR_CTAID.Y ;  /* 0x0000000000147919 */ /* 0x000e620000002600 */
[----:B------:R-:W-:-:S04]  /*3da0*/  IMAD.MOV.U32 R7, RZ, RZ, R17 ;  /* 0x000000ffff077224 */ /* 0x000fc800078e0011 */
[----:B------:R-:W3:Y:S08]  /*3db0*/  LDC R15, c[0x0][0x144] ;  /* 0x00005100ff0f7b82 */ /* 0x000ef00000000800 */
[----:B------:R-:W1:Y:S08]  /*3dc0*/  LDC R0, c[0x0][0x630] ;  /* 0x00018c00ff007b82 */ /* 0x000e700000000800 */
[----:B------:R-:W1:Y:S01]  /*3dd0*/  LDC.64 R12, c[0x0][0x620] ;  /* 0x00018800ff0c7b82 */ /* 0x000e620000000a00 */
[----:B--2---:R-:W-:-:S04]  /*3de0*/  ISETP.NE.U32.AND P0, PT, R8, RZ, PT ;  /* 0x000000ff0800720c */ /* 0x004fc80003f05070 */
[----:B------:R-:W-:Y:S02]  /*3df0*/  ISETP.NE.AND.EX P0, PT, R9, RZ, PT, P0 ;  /* 0x000000ff0900720c */ /* 0x000fe40003f05300 */
[----:B0-----:R-:W-:-:S05]  /*3e00*/  I2FP.F32.U32 R2, R10 ;  /* 0x0000000a00027245 */ /* 0x001fca0000201000 */
[----:B------:R-:W-:-:S04]  /*3e10*/  FMUL R2, R2, UR4 ;  /* 0x0000000402027c20 */ /* 0x000fc80008400000 */
[----:B------:R0:W2:Y:S02]  /*3e20*/  F2I.U32.TRUNC.NTZ R14, R2 ;  /* 0x00000002000e7305 */ /* 0x0000a4000020f000 */
[----:B---3--:R-:W-:Y:S05]  /*3e30*/  @!P0 BRA `(.L_x_100) ;  /* 0x0000000000288947 */ /* 0x008fea0003800000 */
[----:B------:R-:W3:Y:S02]  /*3e40*/  LDC R3, c[0x0][0x634] ;  /* 0x00018d00ff037b82 */ /* 0x000ee40000000800 */
[----:B---3--:R-:W-:-:S05]  /*3e50*/  IADD3 R7, P0, R18, R3, RZ ;  /* 0x0000000312077210 */ /* 0x008fca0007f1e0ff */
[----:B------:R-:W-:-:S04]  /*3e60*/  IMAD.X R11, RZ, RZ, R17, P0 ;  /* 0x000000ffff0b7224 */ /* 0x000fc800000e0611 */
[----:B0-----:R-:W-:-:S04]  /*3e70*/  IMAD.WIDE.U32 R2, R11, R8, RZ ;  /* 0x000000080b027225 */ /* 0x001fc800078e00ff */
[----:B----4-:R-:W-:-:S04]  /*3e80*/  IMAD.WIDE.U32 R4, P0, R7, R9, R2 ;  /* 0x0000000907047225 */ /* 0x010fc80007800002 */
[----:B------:R-:W-:-:S04]  /*3e90*/  IMAD.WIDE.U32 R2, R7, R8, RZ ;  /* 0x0000000807027225 */ /* 0x000fc800078e00ff */
[----:B------:R-:W-:Y:S01]  /*3ea0*/  IMAD.X R7, RZ, RZ, RZ, P0 ;  /* 0x000000ffff077224 */ /* 0x000fe200000e06ff */
[----:B------:R-:W-:Y:S01]  /*3eb0*/  IADD3 RZ, P0, R3, R4, RZ ;  /* 0x0000000403ff7210 */ /* 0x000fe20007f1e0ff */
[----:B------:R-:W-:-:S04]  /*3ec0*/  IMAD.MOV.U32 R6, RZ, RZ, R5 ;  /* 0x000000ffff067224 */ /* 0x000fc800078e0005 */
[----:B------:R-:W-:-:S08]  /*3ed0*/  IMAD.WIDE.U32.X R6, R11, R9, R6, P0 ;  /* 0x000000090b067225 */ /* 0x000fd000000e0406 */
.L_x_100:
[----:B----4-:R-:W3:Y:S01]  /*3ee0*/  LDC.64 R26, c[0x0][0x640] ;  /* 0x00019000ff1a7b82 */ /* 0x010ee20000000a00 */
[-C--:B-1----:R-:W-:Y:S01]  /*3ef0*/  SHF.R.U64 R11, R6, R0.reuse, R7 ;  /* 0x00000000060b7219 */ /* 0x082fe20000001207 */
[----:B------:R-:W-:Y:S01]  /*3f00*/  IMAD.MOV.U32 R19, RZ, RZ, R17 ;  /* 0x000000ffff137224 */ /* 0x000fe200078e0011 */
[----:B------:R-:W-:Y:S01]  /*3f10*/  SHF.R.U32.HI R0, RZ, R0, R7 ;  /* 0x00000000ff007219 */ /* 0x000fe20000011607 */
[----:B--2---:R-:W-:Y:S01]  /*3f20*/  IMAD.MOV R14, RZ, RZ, -R14 ;  /* 0x000000ffff0e7224 */ /* 0x004fe200078e0a0e */
[----:B------:R-:W-:Y:S01]  /*3f30*/  IADD3 R5, P0, RZ, -R11, RZ ;  /* 0x8000000bff057210 */ /* 0x000fe20007f1e0ff */
[----:B------:R-:W-:Y:S01]  /*3f40*/  ULDC UR4, c[0x0][0x154] ;  /* 0x0000550000047ab9 */ /* 0x000fe20000000800 */
[----:B------:R-:W-:Y:S01]  /*3f50*/  IMAD.MOV.U32 R7, RZ, RZ, 0x1 ;  /* 0x00000001ff077424 */ /* 0x000fe200078e00ff */
[----:B------:R-:W1:Y:S01]  /*3f60*/  LDC R4, c[0x0][0x618] ;  /* 0x00018600ff047b82 */ /* 0x000e620000000800 */
[----:B------:R-:W-:Y:S02]  /*3f70*/  IMAD R22, R15, R14, R10 ;  /* 0x0000000e0f167224 */ /* 0x000fe400078e020a */
[----:B------:R-:W-:-:S04]  /*3f80*/  IMAD.X R3, RZ, RZ, ~R0, P0 ;  /* 0x000000ffff037224 */ /* 0x000fc800000e0e00 */
[-C--:B------:R-:W-:Y:S01]  /*3f90*/  IMAD R0, R3, R12.reuse, RZ ;  /* 0x0000000c03007224 */ /* 0x080fe200078e02ff */
[----:B------:R-:W2:Y:S01]  /*3fa0*/  LDC R6, c[0x0][0x608] ;  /* 0x00018200ff067b82 */ /* 0x000ea20000000800 */
[----:B0-----:R-:W-:-:S04]  /*3fb0*/  IMAD.WIDE.U32 R2, R5, R12, R18 ;  /* 0x0000000c05027225 */ /* 0x001fc800078e0012 */
[----:B------:R-:W-:Y:S01]  /*3fc0*/  IMAD R5, R5, R13, R0 ;  /* 0x0000000d05057224 */ /* 0x000fe200078e0200 */
[----:B------:R-:W-:Y:S02]  /*3fd0*/  I2FP.F32.U32 R0, R20 ;  /* 0x0000001400007245 */ /* 0x000fe40000201000 */
[----:B------:R-:W0:Y:S01]  /*3fe0*/  LDC R24, c[0x0][0x658] ;  /* 0x00019600ff187b82 */ /* 0x000e220000000800 */
[----:B------:R-:W-:Y:S01]  /*3ff0*/  IMAD.IADD R3, R3, 0x1, R5 ;  /* 0x0000000103037824 */ /* 0x000fe200078e0205 */
[----:B---3--:R-:W-:Y:S01]  /*4000*/  ISETP.NE.U32.AND P0, PT, R26, RZ, PT ;  /* 0x000000ff1a00720c */ /* 0x008fe20003f05070 */
[----:B------:R-:W-:Y:S01]  /*4010*/  FMUL R0, R0, UR4 ;  /* 0x0000000400007c20 */ /* 0x000fe20008400000 */
[----:B------:R-:W-:Y:S02]  /*4020*/  IMAD.MOV.U32 R5, RZ, RZ, -0x1 ;  /* 0xffffffffff057424 */ /* 0x000fe400078e00ff */
[----:B------:R-:W-:Y:S01]  /*4030*/  ISETP.NE.AND.EX P0, PT, R27, RZ, PT, P0 ;  /* 0x000000ff1b00720c */ /* 0x000fe20003f05300 */
[----:B------:R3:W4:Y:S01]  /*4040*/  F2I.U32.TRUNC.NTZ R12, R0 ;  /* 0x00000000000c7305 */ /* 0x000722000020f000 */
[----:B------:R-:W3:Y:S01]  /*4050*/  LDC R15, c[0x0][0x148] ;  /* 0x00005200ff0f7b82 */ /* 0x000ee20000000800 */
[----:B-1----:R-:W-:-:S02]  /*4060*/  SHF.R.U64 R10, R2, R4, R3 ;  /* 0x00000004020a7219 */ /* 0x002fc40000001203 */
[----:B------:R-:W-:-:S05]  /*4070*/  SHF.R.U32.HI R3, RZ, R4, R3 ;  /* 0x00000004ff037219 */ /* 0x000fca0000011603 */
[----:B------:R-:W1:Y:S01]  /*4080*/  LDC R14, c[0x0][0x600] ;  /* 0x00018000ff0e7b82 */ /* 0x000e620000000800 */
[-CC-:B--2---:R-:W-:Y:S02]  /*4090*/  SHF.R.U64 R8, R10, R6.reuse, R3.reuse ;  /* 0x000000060a087219 */ /* 0x184fe40000001203 */
[----:B------:R-:W-:-:S05]  /*40a0*/  SHF.R.U32.HI R3, RZ, R6, R3 ;  /* 0x00000006ff037219 */ /* 0x000fca0000011603 */
[----:B------:R-:W2:Y:S01]  /*40b0*/  LDC R21, c[0x0][0x648] ;  /* 0x00019200ff157b82 */ /* 0x000ea20000000800 */
[-CC-:B0-----:R-:W-:Y:S02]  /*40c0*/  SHF.R.U64 R13, R8, R24.reuse, R3.reuse ;  /* 0x00000018080d7219 */ /* 0x181fe40000001203 */
[-C--:B------:R-:W-:Y:S02]  /*40d0*/  SHF.L.U32 R5, R5, R24.reuse, RZ ;  /* 0x0000001805057219 */ /* 0x080fe400000006ff */
[-C--:B------:R-:W-:Y:S01]  /*40e0*/  SHF.R.U32.HI R3, RZ, R24.reuse, R3 ;  /* 0x00000018ff037219 */ /* 0x080fe20000011603 */
[----:B------:R-:W-:Y:S01]  /*40f0*/  IMAD.MOV.U32 R2, RZ, RZ, R13 ;  /* 0x000000ffff027224 */ /* 0x000fe200078e000d */
[----:B------:R-:W-:Y:S01]  /*4100*/  SHF.L.U32 R24, R7, R24, RZ ;  /* 0x0000001807187219 */ /* 0x000fe200000006ff */
[----:B------:R-:W0:Y:S01]  /*4110*/  LDC R25, c[0x0][0x638] ;  /* 0x00018e00ff197b82 */ /* 0x000e220000000800 */
[----:B------:R-:W-:-:S07]  /*4120*/  LOP3.LUT R19, RZ, R5, RZ, 0x33, !PT ;  /* 0x00000005ff137212 */ /* 0x000fce00078e33ff */
[----:B------:R-:W0:Y:S01]  /*4130*/  LDC R28, c[0x0][0x610] ;  /* 0x00018400ff1c7b82 */ /* 0x000e220000000800 */
[----:B----4-:R-:W-:Y:S05]  /*4140*/  @!P0 BRA `(.L_x_101) ;  /* 0x0000000000288947 */ /* 0x010fea0003800000 */
[----:B---3--:R-:W3:Y:S02]  /*4150*/  LDC R0, c[0x0][0x64c] ;  /* 0x00019300ff007b82 */ /* 0x008ee40000000800 */
[----:B---3--:R-:W-:-:S05]  /*4160*/  IADD3 R7, P0, R13, R0, RZ ;  /* 0x000000000d077210 */ /* 0x008fca0007f1e0ff */
        /* <DEDUP_REMOVED lines=8> */
.L_x_101:
[----:B------:R-:W4:Y:S01]  /*41f0*/  LDC R4, c[0x0][0x65c] ;  /* 0x00019700ff047b82 */ /* 0x000f220000000800 */
[----:B--23--:R-:W-:Y:S01]  /*4200*/  SHF.R.U64 R0, R2, R21, R3 ;  /* 0x0000001502007219 */ /* 0x00cfe20000001203 */
[----:B-1----:R-:W-:Y:S01]  /*4210*/  VIADD R3, R14, 0xffffffff ;  /* 0xffffffff0e037836 */ /* 0x002fe20000000000 */
[----:B------:R-:W-:Y:S01]  /*4220*/  LOP3.LUT R19, R8, R19, RZ, 0xc0, !PT ;  /* 0x0000001308137212 */ /* 0x000fe200078ec0ff */
[----:B------:R-:W-:Y:S02]  /*4230*/  IMAD.MOV R12, RZ, RZ, -R12 ;  /* 0x000000ffff0c7224 */ /* 0x000fe400078e0a0c */
[----:B------:R-:W-:Y:S01]  /*4240*/  IMAD.MOV R2, RZ, RZ, -R0 ;  /* 0x000000ffff027224 */ /* 0x000fe200078e0a00 */
[----:B------:R-:W-:Y:S01]  /*4250*/  LOP3.LUT R3, R10, R3, RZ, 0xc0, !PT ;  /* 0x000000030a037212 */ /* 0x000fe200078ec0ff */
[----:B------:R-:W-:Y:S02]  /*4260*/  IMAD R19, R24, R0, R19 ;  /* 0x0000000018137224 */ /* 0x000fe400078e0213 */
[----:B0-----:R-:W-:-:S04]  /*4270*/  IMAD R0, R2, R25, R13 ;  /* 0x0000001902007224 */ /* 0x001fc800078e020d */
[----:B------:R-:W-:Y:S01]  /*4280*/  IMAD R2, R0, R14, R3 ;  /* 0x0000000e00027224 */ /* 0x000fe200078e0203 */
[----:B----4-:R-:W-:Y:S01]  /*4290*/  ISETP.NE.AND P0, PT, R4, 0x1, PT ;  /* 0x000000010400780c */ /* 0x010fe20003f05270 */
[----:B------:R-:W-:-:S05]  /*42a0*/  IMAD.MOV.U32 R4, RZ, RZ, 0x1 ;  /* 0x00000001ff047424 */ /* 0x000fca00078e00ff */
[----:B------:R-:W-:-:S07]  /*42b0*/  PRMT R0, R4, 0x7610, R0 ;  /* 0x0000761004007816 */ /* 0x000fce0000000000 */
[----:B------:R-:W-:-:S04]  /*42c0*/  @P0 IMAD R22, R15, R12, R20 ;  /* 0x0000000c0f160224 */ /* 0x000fc800078e0214 */
[----:B------:R-:W-:-:S05]  /*42d0*/  IMAD R19, R19, R28, R22 ;  /* 0x0000001c13137224 */ /* 0x000fca00078e0216 */
[----:B------:R-:W-:Y:S02]  /*42e0*/  SEL R22, R2, R19, !P0 ;  /* 0x0000001302167207 */ /* 0x000fe40004000000 */
[----:B------:R-:W-:Y:S01]  /*42f0*/  SEL R19, R19, R2, !P0 ;  /* 0x0000000213137207 */ /* 0x000fe20004000000 */
[----:B------:R-:W-:-:S07]  /*4300*/  IMAD.MOV.U32 R2, RZ, RZ, R11 ;  /* 0x000000ffff027224 */ /* 0x000fce00078e000b */
.L_x_99:
[----:B------:R-:W-:Y:S02]  /*4310*/  LOP3.LUT P0, RZ, R0, 0xff, RZ, 0xc0, !PT ;  /* 0x000000ff00ff7812 */ /* 0x000fe4000780c0ff */
[----:B------:R-:W-:-:S11]  /*4320*/  LOP3.LUT R67, R67, 0x1, RZ, 0x3c, !PT ;  /* 0x0000000143437812 */ /* 0x000fd600078e3cff */
[----:B------:R-:W-:Y:S05]  /*4330*/  @P0 BRA `(.L_x_102) ;  /* 0xffffffd000500947 */ /* 0x000fea000383ffff */
[----:B------:R-:W-:Y:S05]  /*4340*/  EXIT ;  /* 0x000000000000794d */ /* 0x000fea0003800000 */
.L_x_13:
[----:B------:R-:W-:-:S08]  /*4350*/  ISETP.NE.AND P0, PT, R0, RZ, PT ;  /* 0x000000ff0000720c */ /* 0x000fd00003f05270 */
[----:B0-----:R-:W0:-:S00]  /*4360*/  USETMAXREG.DEALLOC.CTAPOOL 0x28 ;  /* 0x00000028000079c8 */ /* 0x001e0000080e0500 */
[----:B------:R-:W-:Y:S05]  /*4370*/  @P0 EXIT ;  /* 0x000000000000094d */ /* 0x000fea0003800000 */
[----:B0-----:R-:W-:Y:S01]  /*4380*/  LOP3.LUT P0, RZ, R8, 0xff, RZ, 0xc0, !PT ;  /* 0x000000ff08ff7812 */ /* 0x001fe2000780c0ff */
[----:B------:R-:W-:Y:S02]  /*4390*/  IMAD.MOV.U32 R0, RZ, RZ, 0x1 ;  /* 0x00000001ff007424 */ /* 0x000fe400078e00ff */
[----:B------:R-:W-:-:S10]  /*43a0*/  IMAD.MOV.U32 R7, RZ, RZ, RZ ;  /* 0x000000ffff077224 */ /* 0x000fd400078e00ff */
[----:B------:R-:W-:Y:S05]  /*43b0*/  @!P0 BRA `(.L_x_103) ;  /* 0x0000000c00148947 */ /* 0x000fea0003800000 */
[----:B------:R-:W-:Y:S01]  /*43c0*/  LOP3.LUT P0, RZ, R4, 0x1f, RZ, 0xc0, !PT ;  /* 0x0000001f04ff7812 */ /* 0x000fe2000780c0ff */
[----:B------:R-:W-:Y:S01]  /*43d0*/  ULDC UR5, c[0x0][0x658] ;  /* 0x0001960000057ab9 */ /* 0x000fe20000000800 */
[----:B------:R-:W-:Y:S01]  /*43e0*/  UMOV UR6, 0xffffffff ;  /* 0xffffffff00067882 */ /* 0x000fe20000000000 */
[----:B------:R-:W-:Y:S01]  /*43f0*/  BSSY B0, `(.L_x_103) ;  /* 0x00000c1000007945 */ /* 0x000fe20003800000 */
[----:B------:R-:W-:Y:S01]  /*4400*/  USHF.L.U32 UR6, UR6, UR5, URZ ;  /* 0x0000000506067299 */ /* 0x000fe2000800063f */
[C---:B------:R-:W-:Y:S01]  /*4410*/  ISETP.NE.AND P2, PT, R3.reuse, RZ, PT ;  /* 0x000000ff0300720c */ /* 0x040fe20003f45270 */
[----:B------:R-:W-:Y:S01]  /*4420*/  IMAD.MOV.U32 R8, RZ, RZ, 0x1 ;  /* 0x00000001ff087424 */ /* 0x000fe200078e00ff */
[----:B------:R-:W-:Y:S01]  /*4430*/  ISETP.NE.OR P0, PT, R3, RZ, !P0 ;  /* 0x000000ff0300720c */ /* 0x000fe20004705670 */
[----:B------:R-:W-:Y:S01]  /*4440*/  IMAD.MOV.U32 R0, RZ, RZ, 0x1 ;  /* 0x00000001ff007424 */ /* 0x000fe200078e00ff */
[----:B------:R-:W-:Y:S01]  /*4450*/  LOP3.LUT R6, R16, 0x2, RZ, 0xfc, !PT ;  /* 0x0000000210067812 */ /* 0x000fe200078efcff */
[----:B------:R-:W-:Y:S01]  /*4460*/  IMAD.MOV.U32 R7, RZ, RZ, RZ ;  /* 0x000000ffff077224 */ /* 0x000fe200078e00ff */
[----:B------:R-:W-:Y:S01]  /*4470*/  ULDC UR4, c[0x0][0x600] ;  /* 0x0001800000047ab9 */ /* 0x000fe20000000800 */
[----:B------:R-:W-:Y:S01]  /*4480*/  UMOV UR7, 0x1 ;  /* 0x0000000100077882 */ /* 0x000fe20000000000 */
[----:B------:R-:W-:-:S02]  /*4490*/  UIADD3 UR19, UR40, 0x1, URZ ;  /* 0x0000000128137890 */ /* 0x000fc4000fffe03f */
[----:B------:R-:W-:Y:S02]  /*44a0*/  UIADD3 UR15, UR4, -0x1, URZ ;  /* 0xffffffff040f7890 */ /* 0x000fe4000fffe03f */
[----:B------:R-:W-:Y:S02]  /*44b0*/  USHF.L.U32 UR17, UR7, UR5, URZ ;  /* 0x0000000507117299 */ /* 0x000fe4000800063f */
[----:B------:R-:W-:Y:S01]  /*44c0*/  ULOP3.LUT UR16, URZ, UR6, URZ, 0x33, !UPT ;  /* 0x000000063f107292 */ /* 0x000fe2000f8e333f */
[----:B------:R-:W-:-:S11]  /*44d0*/  ULDC.64 UR20, c[0x0][0x198] ;  /* 0x0000660000147ab9 */ /* 0x000fd60000000a00 */
.L_x_115:
[----:B------:R-:W-:-:S03]  /*44e0*/  UMOV UR4, 0xffffffff ;  /* 0xffffffff00047882 */ /* 0x000fc60000000000 */
[----:B------:R-:W-:Y:S05]  /*44f0*/  BRA.DIV UR4, `(.L_x_104) ;  /* 0x0000000e04b47947 */ /* 0x000fea000b800000 */
[----:B------:R-:W-:-:S13]  /*4500*/  ELECT P6, URZ, PT ;  /* 0x00000000003f782f */ /* 0x000fda00038c0000 */
.L_x_127:
[----:B------:R-:W0:Y:S01]  /*4510*/  LDC R3, c[0x0][0x28c] ;  /* 0x0000a300ff037b82 */ /* 0x000e220000000800 */
[----:B------:R-:W-:Y:S01]  /*4520*/  BSSY B1, `(.L_x_105) ;  /* 0x0000035000017945 */ /* 0x000fe20003800000 */
[----:B0-----:R-:W-:-:S13]  /*4530*/  ISETP.LT.OR P6, PT, R3, 0x1, !P6 ;  /* 0x000000010300780c */ /* 0x001fda00077c1670 */
[----:B------:R-:W-:Y:S05]  /*4540*/  @P6 BRA `(.L_x_106) ;  /* 0x0000000000c86947 */ /* 0x000fea0003800000 */
[----:B------:R-:W-:Y:S02]  /*4550*/  IMAD.SHL.U32 R22, R22, 0x40, RZ ;  /* 0x0000004016167824 */ /* 0x000fe400078e00ff */
[----:B------:R-:W-:Y:S02]  /*4560*/  IMAD.SHL.U32 R19, R19, 0x40, RZ ;  /* 0x0000004013137824 */ /* 0x000fe400078e00ff */
[----:B------:R-:W-:Y:S02]  /*4570*/  IMAD.MOV.U32 R12, RZ, RZ, RZ ;  /* 0x000000ffff0c7224 */ /* 0x000fe400078e00ff */
[----:B------:R-:W-:Y:S02]  /*4580*/  IMAD.U32 R13, RZ, RZ, UR19 ;  /* 0x00000013ff0d7e24 */ /* 0x000fe4000f8e00ff */
[----:B------:R-:W-:Y:S02]  /*4590*/  IMAD.MOV.U32 R3, RZ, RZ, R0 ;  /* 0x000000ffff037224 */ /* 0x000fe400078e0000 */
[----:B------:R-:W-:-:S07]  /*45a0*/  IMAD.MOV.U32 R4, RZ, RZ, R7 ;  /* 0x000000ffff047224 */ /* 0x000fce00078e0007 */
.L_x_110:
[----:B------:R-:W0:Y:S01]  /*45b0*/  S2R R10, SR_CgaCtaId ;  /* 0x00000000000a7919 */ /* 0x000e220000008800 */
[----:B------:R-:W-:Y:S01]  /*45c0*/  MOV R5, 0x400 ;  /* 0x0000040000057802 */ /* 0x000fe20000000f00 */
[----:B------:R-:W1:Y:S03]  /*45d0*/  @!P2 LDC R9, c[0x0][0x500] ;  /* 0x00014000ff09ab82 */ /* 0x000e660000000800 */
[----:B0-----:R-:W-:Y:S02]  /*45e0*/  LEA R11, R10, R5, 0x18 ;  /* 0x000000050a0b7211 */ /* 0x001fe400078ec0ff */
[----:B------:R-:W-:-:S03]  /*45f0*/  SHF.L.U32 R5, R3, 0x1f, RZ ;  /* 0x0000001f03057819 */ /* 0x000fc600000006ff */
[----:B------:R-:W-:-:S04]  /*4600*/  IMAD R10, R4, 0x8, R11 ;  /* 0x00000008040a7824 */ /* 0x000fc800078e020b */
[----:B------:R-:W0:Y:S02]  /*4610*/  SYNCS.PHASECHK.TRANS64.TRYWAIT P1, [R10+URZ+0x18], R5 ;  /* 0x000018050a0075a7 */ /* 0x000e24000802017f */
[----:B01----:R-:W-:Y:S05]  /*4620*/  @!P1 BRA `(.L_x_107) ;  /* 0x0000000c00889947 */ /* 0x003fea0003800000 */
.L_x_128:
[----:B0-----:R-:W-:Y:S01]  /*4630*/  PRMT R5, R6, 0x9910, RZ ;  /* 0x0000991006057816 */ /* 0x001fe200000000ff */
[----:B------:R0:W-:Y:S03]  /*4640*/  @!P2 SYNCS.ARRIVE.TRANS64 RZ, [R10+URZ], R9 ;  /* 0x000000090affa9a7 */ /* 0x0001e6000800003f */
[----:B------:R-:W-:-:S13]  /*4650*/  ISETP.NE.AND P1, PT, R5, 0x2, PT ;  /* 0x000000020500780c */ /* 0x000fda0003f25270 */
[----:B0-----:R-:W-:Y:S05]  /*4660*/  @P1 BRA `(.L_x_108) ;  /* 0x0000000000041947 */ /* 0x001fea0003800000 */
[----:B------:R-:W-:Y:S01]  /*4670*/  BPT.TRAP 0x1 ;  /* 0x000000040000795c */ /* 0x000fe20000300000 */
.L_x_108:
[----:B------:R-:W-:Y:S05]  /*4680*/  @P0 BRA `(.L_x_109) ;  /* 0x0000000000040947 */ /* 0x000fea0003800000 */
[----:B------:R-:W-:Y:S01]  /*4690*/  BPT.TRAP 0x1 ;  /* 0x000000040000795c */ /* 0x000fe20000300000 */
.L_x_109:
[----:B------:R-:W-:Y:S01]  /*46a0*/  IMAD R11, R4, 0x2000, R11 ;  /* 0x00002000040b7824 */ /* 0x000fe200078e020b */
[----:B------:R-:W-:Y:S01]  /*46b0*/  R2UR UR9, R10 ;  /* 0x000000000a0972ca */ /* 0x000fe200000e0000 */
[----:B------:R-:W-:Y:S01]  /*46c0*/  VIADD R13, R13, 0xffffffff ;  /* 0xffffffff0d0d7836 */ /* 0x000fe20000000000 */
[----:B------:R-:W-:Y:S01]  /*46d0*/  UIADD3 UR4, UP0, UR20, 0xf0, URZ ;  /* 0x000000f014047890 */ /* 0x000fe2000ff1e03f */
[----:B------:R-:W-:Y:S01]  /*46e0*/  R2UR UR11, R19 ;  /* 0x00000000130b72ca */ /* 0x000fe200000e0000 */
[----:B------:R-:W-:Y:S01]  /*46f0*/  UIADD3 UR22, UP1, UR20, 0x1f0, URZ ;  /* 0x000001f014167890 */ /* 0x000fe2000ff3e03f */
[----:B------:R-:W-:Y:S01]  /*4700*/  R2UR UR8, R11 ;  /* 0x000000000b0872ca */ /* 0x000fe200000e0000 */
[----:B------:R-:W-:Y:S01]  /*4710*/  UIADD3.X UR5, URZ, UR21, URZ, UP0, !UPT ;  /* 0x000000153f057290 */ /* 0x000fe200087fe43f */
[----:B------:R-:W-:Y:S01]  /*4720*/  R2UR UR10, R12 ;  /* 0x000000000c0a72ca */ /* 0x000fe200000e0000 */
[----:B------:R-:W-:Y:S01]  /*4730*/  VIADD R4, R4, 0x1 ;  /* 0x0000000104047836 */ /* 0x000fe20000000000 */
[----:B------:R-:W-:Y:S01]  /*4740*/  R2UR UR12, R2 ;  /* 0x00000000020c72ca */ /* 0x000fe200000e0000 */
[----:B------:R-:W-:Y:S01]  /*4750*/  UIADD3.X UR23, URZ, UR21, URZ, UP1, !UPT ;  /* 0x000000153f177290 */ /* 0x000fe20008ffe43f */
[----:B------:R-:W-:Y:S01]  /*4760*/  R2UR UR18, R22 ;  /* 0x00000000161272ca */ /* 0x000fe200000e0000 */
[----:B------:R-:W-:Y:S01]  /*4770*/  UMOV UR6, 0x0 ;  /* 0x0000000000067882 */ /* 0x000fe20000000000 */
[----:B------:R-:W-:Y:S01]  /*4780*/  ISETP.GT.AND P3, PT, R13, 0x1, PT ;  /* 0x000000010d00780c */ /* 0x000fe20003f64270 */
[----:B------:R-:W-:Y:S01]  /*4790*/  UMOV UR7, 0x10000000 ;  /* 0x1000000000077882 */ /* 0x000fe20000000000 */
[----:B------:R-:W-:Y:S01]  /*47a0*/  ISETP.NE.AND P1, PT, R4, 0x3, PT ;  /* 0x000000030400780c */ /* 0x000fe20003f25270 */
[----:B------:R-:W-:-:S02]  /*47b0*/  VIADD R12, R12, 0x80 ;  /* 0x000000800c0c7836 */ /* 0x000fc40000000000 */
[----:B------:R-:W-:Y:S01]  /*47c0*/  UIADD3 UR13, UR8, 0x100, URZ ;  /* 0x00000100080d7890 */ /* 0x000fe2000fffe03f */
[----:B------:R-:W-:Y:S01]  /*47d0*/  SEL R10, RZ, 0x1, P1 ;  /* 0x00000001ff0a7807 */ /* 0x000fe20000800000 */
[----:B------:R-:W-:Y:S01]  /*47e0*/  UIADD3 UR14, UR8, 0x6100, URZ ;  /* 0x00006100080e7890 */ /* 0x000fe2000fffe03f */
[----:B------:R-:W-:Y:S02]  /*47f0*/  SEL R4, R4, RZ, P1 ;  /* 0x000000ff04047207 */ /* 0x000fe40000800000 */
[----:B------:R-:W-:Y:S02]  /*4800*/  LOP3.LUT R3, R3, R10, RZ, 0x3c, !PT ;  /* 0x0000000a03037212 */ /* 0x000fe400078e3cff */
[----:B------:R-:W-:Y:S02]  /*4810*/  UMOV UR8, UR13 ;  /* 0x0000000d00087c82 */ /* 0x000fe40008000000 */
[----:B------:R0:W-:Y:S02]  /*4820*/  UTMALDG.3D [UR8], [UR4], desc[UR6] ;  /* 0x00000608040075b4 */ /* 0x0001e40008011000 */
[----:B0-----:R-:W-:Y:S01]  /*4830*/  UMOV UR8, UR14 ;  /* 0x0000000e00087c82 */ /* 0x001fe20008000000 */
[----:B------:R-:W-:-:S02]  /*4840*/  UMOV UR11, UR18 ;  /* 0x00000012000b7c82 */ /* 0x000fc40008000000 */
[----:B------:R0:W-:Y:S02]  /*4850*/  UTMALDG.3D [UR8], [UR22], desc[UR6] ;  /* 0x00000608160075b4 */ /* 0x0001e40008011000 */
[----:B0-----:R-:W-:Y:S05]  /*4860*/  @P3 BRA `(.L_x_110) ;  /* 0xfffffffc00503947 */ /* 0x001fea000383ffff */
.L_x_106:
[----:B------:R-:W-:Y:S05]  /*4870*/  BSYNC B1 ;  /* 0x0000000000017941 */ /* 0x000fea0003800000 */
.L_x_105:
[----:B------:R-:W2:Y:S01]  /*4880*/  LDL.64 R10, [R1] ;  /* 0x00000000010a7983 */ /* 0x000ea20000100a00 */
[----:B------:R-:W-:Y:S01]  /*4890*/  LOP3.LUT P4, RZ, R8, 0xff, RZ, 0xc0, !PT ;  /* 0x000000ff08ff7812 */ /* 0x000fe2000788c0ff */
[----:B------:R-:W-:Y:S01]  /*48a0*/  VIADD R4, R7, UR40 ;  /* 0x0000002807047c36 */ /* 0x000fe20008000000 */
[----:B------:R-:W-:Y:S01]  /*48b0*/  ULDC.64 UR4, c[0x0][0x650] ;  /* 0x0001940000047ab9 */ /* 0x000fe20000000a00 */
[----:B------:R-:W-:Y:S01]  /*48c0*/  IMAD.U32 R7, RZ, RZ, UR40 ;  /* 0x00000028ff077e24 */ /* 0x000fe2000f8e00ff */
[----:B------:R-:W-:Y:S01]  /*48d0*/  UISETP.GE.U32.AND UP0, UPT, UR40, 0x3, UPT ;  /* 0x000000032800788c */ /* 0x000fe2000bf06070 */
[----:B------:R-:W-:Y:S01]  /*48e0*/  BSSY B1, `(.L_x_111) ;  /* 0x000006f000017945 */ /* 0x000fe20003800000 */
[----:B------:R-:W-:Y:S01]  /*48f0*/  ISETP.GT.U32.AND P1, PT, R4, 0x2, PT ;  /* 0x000000020400780c */ /* 0x000fe20003f24070 */
[----:B------:R-:W-:Y:S01]  /*4900*/  IMAD.MOV.U32 R19, RZ, RZ, -0x1 ;  /* 0xffffffffff137424 */ /* 0x000fe200078e00ff */
[----:B------:R-:W-:Y:S01]  /*4910*/  PRMT R8, RZ, 0x7610, R8 ;  /* 0x00007610ff087816 */ /* 0x000fe20000000008 */
[----:B------:R-:W-:Y:S01]  /*4920*/  IMAD.MOV.U32 R22, RZ, RZ, -0x1 ;  /* 0xffffffffff167424 */ /* 0x000fe200078e00ff */
[----:B------:R-:W-:-:S02]  /*4930*/  ISETP.LT.U32.AND P1, PT, R7, 0x3, P1 ;  /* 0x000000030700780c */ /* 0x000fc40000f21070 */
[----:B------:R-:W-:Y:S01]  /*4940*/  PLOP3.LUT P3, PT, PT, PT, UP0, 0x80, 0x0 ;  /* 0x000000000000781c */ /* 0x000fe20003f6f008 */
[----:B------:R-:W0:Y:S01]  /*4950*/  @P4 S2R R3, SR_CgaCtaId ;  /* 0x0000000000034919 */ /* 0x000e220000008800 */
[----:B------:R-:W-:-:S04]  /*4960*/  @P4 MOV R2, 0x400 ;  /* 0x0000040000024802 */ /* 0x000fc80000000f00 */
[----:B0-----:R-:W-:Y:S01]  /*4970*/  @P4 LEA R5, R3, R2, 0x18 ;  /* 0x0000000203054211 */ /* 0x001fe200078ec0ff */
[----:B------:R-:W-:-:S03]  /*4980*/  IMAD.WIDE.U32 R2, R4, -0x55555555, RZ ;  /* 0xaaaaaaab04027825 */ /* 0x000fc600078e00ff */
[----:B------:R0:W-:Y:S01]  /*4990*/  @P4 SYNCS.ARRIVE.TRANS64.A1T0 RZ, [R5+URZ+0x68], RZ ;  /* 0x000068ff05ff49a7 */ /* 0x0001e2000810003f */
[----:B------:R-:W-:Y:S01]  /*49a0*/  IMAD.MOV.U32 R2, RZ, RZ, -0x1 ;  /* 0xffffffffff027424 */ /* 0x000fe200078e00ff */
[----:B0-----:R-:W-:Y:S02]  /*49b0*/  SHF.R.U32.HI R5, RZ, 0x1, R3 ;  /* 0x00000001ff057819 */ /* 0x001fe40000011603 */
[----:B------:R-:W-:-:S03]  /*49c0*/  SEL R3, RZ, 0x1, !P1 ;  /* 0x00000001ff037807 */ /* 0x000fc60004800000 */
[----:B------:R-:W-:Y:S01]  /*49d0*/  IMAD R7, R5, -0x3, R4 ;  /* 0xfffffffd05077824 */ /* 0x000fe200078e0204 */
[----:B------:R-:W-:Y:S02]  /*49e0*/  LOP3.LUT R0, R0, R3, RZ, 0x3c, !PT ;  /* 0x0000000300007212 */ /* 0x000fe400078e3cff */
[----:B------:R-:W-:Y:S02]  /*49f0*/  PRMT R3, RZ, 0x7610, R3 ;  /* 0x00007610ff037816 */ /* 0x000fe40000000003 */
[----:B------:R-:W-:Y:S02]  /*4a00*/  @P3 LOP3.LUT R0, R0, 0x1, R5, 0x78, !PT ;  /* 0x0000000100003812 */ /* 0x000fe400078e7805 */
[----:B--2---:R-:W-:-:S04]  /*4a10*/  IADD3 R18, P4, R18, R10, RZ ;  /* 0x0000000a12127210 */ /* 0x004fc80007f9e0ff */
[----:B------:R-:W-:Y:S01]  /*4a20*/  ISETP.GE.U32.AND P1, PT, R18, UR4, PT ;  /* 0x0000000412007c0c */ /* 0x000fe2000bf26070 */
[----:B------:R-:W-:-:S05]  /*4a30*/  IMAD.X R17, R17, 0x1, R23, P4 ;  /* 0x0000000111117824 */ /* 0x000fca00020e0617 */
[----:B------:R-:W-:-:S13]  /*4a40*/  ISETP.GE.U32.AND.EX P1, PT, R17, UR5, PT, P1 ;  /* 0x0000000511007c0c */ /* 0x000fda000bf26110 */
[----:B------:R-:W-:Y:S05]  /*4a50*/  @P1 BRA `(.L_x_112) ;  /* 0x00000004005c1947 */ /* 0x000fea0003800000 */
[----:B------:R-:W0:Y:S01]  /*4a60*/  S2R R11, SR_CTAID.X ;  /* 0x00000000000b7919 */ /* 0x000e220000002500 */
[----:B------:R-:W-:Y:S01]  /*4a70*/  ULDC.64 UR4, c[0x0][0x628] ;  /* 0x00018a0000047ab9 */ /* 0x000fe20000000a00 */
[----:B------:R-:W1:Y:S01]  /*4a80*/  LDC R12, c[0x0][0x144] ;  /* 0x00005100ff0c7b82 */ /* 0x000e620000000800 */
[----:B------:R-:W-:Y:S01]  /*4a90*/  ISETP.NE.U32.AND P1, PT, RZ, UR4, PT ;  /* 0x00000004ff007c0c */ /* 0x000fe2000bf25070 */
[----:B------:R-:W2:Y:S01]  /*4aa0*/  S2R R9, SR_CTAID.Y ;  /* 0x0000000000097919 */ /* 0x000ea20000002600 */
[----:B------:R-:W-:Y:S01]  /*4ab0*/  ULDC UR6, c[0x0][0x150] ;  /* 0x0000540000067ab9 */ /* 0x000fe20000000800 */
[----:B------:R-:W-:Y:S01]  /*4ac0*/  ULDC UR7, c[0x0][0x630] ;  /* 0x00018c0000077ab9 */ /* 0x000fe20000000800 */
[----:B------:R-:W-:Y:S01]  /*4ad0*/  ISETP.NE.AND.EX P1, PT, RZ, UR5, PT, P1 ;  /* 0x00000005ff007c0c */ /* 0x000fe2000bf25310 */
[----:B------:R-:W-:Y:S01]  /*4ae0*/  IMAD.MOV.U32 R2, RZ, RZ, R18 ;  /* 0x000000ffff027224 */ /* 0x000fe200078e0012 */
[----:B0-----:R-:W-:-:S05]  /*4af0*/  I2FP.F32.U32 R3, R11 ;  /* 0x0000000b00037245 */ /* 0x001fca0000201000 */
[----:B------:R-:W-:Y:S01]  /*4b00*/  FMUL R14, R3, UR6 ;  /* 0x00000006030e7c20 */ /* 0x000fe20008400000 */
[----:B------:R-:W-:-:S05]  /*4b10*/  IMAD.MOV.U32 R3, RZ, RZ, R17 ;  /* 0x000000ffff037224 */ /* 0x000fca00078e0011 */
[----:B--2---:R-:W-:Y:S05]  /*4b20*/  @!P1 BRA `(.L_x_113) ;  /* 0x0000000000289947 */ /* 0x004fea0003800000 */
[----:B------:R-:W-:Y:S02]  /*4b30*/  ULDC UR6, c[0x0][0x634] ;  /* 0x00018d0000067ab9 */ /* 0x000fe40000000800 */
[----:B------:R-:W-:-:S05]  /*4b40*/  IADD3 R3, P1, R18, UR6, RZ ;  /* 0x0000000612037c10 */ /* 0x000fca000ff3e0ff */
[----:B------:R-:W-:-:S04]  /*4b50*/  IMAD.X R13, RZ, RZ, R17, P1 ;  /* 0x000000ffff0d7224 */ /* 0x000fc800008e0611 */
[----:B------:R-:W-:-:S04]  /*4b60*/  IMAD.WIDE.U32 R4, R13, UR4, RZ ;  /* 0x000000040d047c25 */ /* 0x000fc8000f8e00ff */
[----:B------:R-:W-:-:S04]  /*4b70*/  IMAD.WIDE.U32 R4, P1, R3, UR5, R4 ;  /* 0x0000000503047c25 */ /* 0x000fc8000f820004 */
[----:B------:R-:W-:-:S04]  /*4b80*/  IMAD.WIDE.U32 R2, R3, UR4, RZ ;  /* 0x0000000403027c25 */ /* 0x000fc8000f8e00ff */
[----:B------:R-:W-:Y:S01]  /*4b90*/  IMAD.MOV.U32 R2, RZ, RZ, R5 ;  /* 0x000000ffff027224 */ /* 0x000fe200078e0005 */
[----:B------:R-:W-:Y:S01]  /*4ba0*/  IADD3 RZ, P3, R3, R4, RZ ;  /* 0x0000000403ff7210 */ /* 0x000fe20007f7e0ff */
[----:B------:R-:W-:-:S04]  /*4bb0*/  IMAD.X R3, RZ, RZ, RZ, P1 ;  /* 0x000000ffff037224 */ /* 0x000fc800008e06ff */
[----:B------:R-:W-:-:S08]  /*4bc0*/  IMAD.WIDE.U32.X R2, R13, UR5, R2, P3 ;  /* 0x000000050d027c25 */ /* 0x000fd000098e0402 */
.L_x_113:
[--C-:B------:R-:W-:Y:S01]  /*4bd0*/  SHF.R.U64 R10, R2, UR7, R3.reuse ;  /* 0x00000007020a7c19 */ /* 0x100fe20008001203 */
[----:B------:R-:W0:Y:S01]  /*4be0*/  F2I.U32.TRUNC.NTZ R14, R14 ;  /* 0x0000000e000e7305 */ /* 0x000e22000020f000 */
[----:B------:R-:W-:Y:S01]  /*4bf0*/  SHF.R.U32.HI R2, RZ, UR7, R3 ;  /* 0x00000007ff027c19 */ /* 0x000fe20008011603 */
[----:B------:R-:W-:Y:S01]  /*4c00*/  ULDC.64 UR4, c[0x0][0x620] ;  /* 0x0001880000047ab9 */ /* 0x000fe20000000a00 */
[----:B------:R-:W-:Y:S01]  /*4c10*/  IADD3 R5, P1, RZ, -R10, RZ ;  /* 0x8000000aff057210 */ /* 0x000fe20007f3e0ff */
[----:B------:R-:W-:Y:S01]  /*4c20*/  IMAD.MOV.U32 R3, RZ, RZ, R17 ;  /* 0x000000ffff037224 */ /* 0x000fe200078e0011 */
[----:B------:R-:W-:-:S03]  /*4c30*/  ULDC.64 UR6, c[0x0][0x640] ;  /* 0x0001900000067ab9 */ /* 0x000fc60000000a00 */
[----:B------:R-:W-:Y:S01]  /*4c40*/  IMAD.X R2, RZ, RZ, ~R2, P1 ;  /* 0x000000ffff027224 */ /* 0x000fe200008e0e02 */
[----:B------:R-:W-:-:S03]  /*4c50*/  ISETP.NE.U32.AND P1, PT, RZ, UR6, PT ;  /* 0x00000006ff007c0c */ /* 0x000fc6000bf25070 */
[----:B------:R-:W-:Y:S01]  /*4c60*/  IMAD R4, R2, UR4, RZ ;  /* 0x0000000402047c24 */ /* 0x000fe2000f8e02ff */
[----:B------:R-:W-:Y:S01]  /*4c70*/  ISETP.NE.AND.EX P1, PT, RZ, UR7, PT, P1 ;  /* 0x00000007ff007c0c */ /* 0x000fe2000bf25310 */
[----:B------:R-:W-:-:S04]  /*4c80*/  IMAD.MOV.U32 R2, RZ, RZ, R18 ;  /* 0x000000ffff027224 */ /* 0x000fc800078e0012 */
[----:B------:R-:W-:Y:S01]  /*4c90*/  IMAD.WIDE.U32 R2, R5, UR4, R2 ;  /* 0x0000000405027c25 */ /* 0x000fe2000f8e0002 */
[----:B------:R-:W-:-:S03]  /*4ca0*/  ULDC UR4, c[0x0][0x618] ;  /* 0x0001860000047ab9 */ /* 0x000fc60000000800 */
[----:B------:R-:W-:Y:S01]  /*4cb0*/  IMAD R5, R5, UR5, R4 ;  /* 0x0000000505057c24 */ /* 0x000fe2000f8e0204 */
[----:B------:R-:W-:Y:S01]  /*4cc0*/  ULDC UR5, c[0x0][0x154] ;  /* 0x0000550000057ab9 */ /* 0x000fe20000000800 */
[----:B0-----:R-:W-:Y:S02]  /*4cd0*/  IMAD.MOV R4, RZ, RZ, -R14 ;  /* 0x000000ffff047224 */ /* 0x001fe400078e0a0e */
[----:B------:R-:W0:Y:S01]  /*4ce0*/  LDC R14, c[0x0][0x148] ;  /* 0x00005200ff0e7b82 */ /* 0x000e220000000800 */
[----:B------:R-:W-:Y:S02]  /*4cf0*/  IMAD.IADD R3, R3, 0x1, R5 ;  /* 0x0000000103037824 */ /* 0x000fe400078e0205 */
[----:B-1----:R-:W-:Y:S01]  /*4d00*/  IMAD R11, R12, R4, R11 ;  /* 0x000000040c0b7224 */ /* 0x002fe200078e020b */
[----:B------:R-:W-:Y:S02]  /*4d10*/  I2FP.F32.U32 R4, R9 ;  /* 0x0000000900047245 */ /* 0x000fe40000201000 */
[----:B------:R-:W-:-:S02]  /*4d20*/  SHF.R.U64 R12, R2, UR4, R3 ;  /* 0x00000004020c7c19 */ /* 0x000fc40008001203 */
[----:B------:R-:W-:Y:S01]  /*4d30*/  SHF.R.U32.HI R3, RZ, UR4, R3 ;  /* 0x00000004ff037c19 */ /* 0x000fe20008011603 */
[----:B------:R-:W-:Y:S01]  /*4d40*/  FMUL R4, R4, UR5 ;  /* 0x0000000504047c20 */ /* 0x000fe20008400000 */
[----:B------:R-:W-:Y:S02]  /*4d50*/  ULDC UR4, c[0x0][0x608] ;  /* 0x0001820000047ab9 */ /* 0x000fe40000000800 */
[--C-:B------:R-:W-:Y:S01]  /*4d60*/  SHF.R.U64 R15, R12, UR4, R3.reuse ;  /* 0x000000040c0f7c19 */ /* 0x100fe20008001203 */
[----:B------:R1:W2:Y:S01]  /*4d70*/  F2I.U32.TRUNC.NTZ R20, R4 ;  /* 0x0000000400147305 */ /* 0x0002a2000020f000 */
[----:B------:R-:W-:Y:S01]  /*4d80*/  SHF.R.U32.HI R2, RZ, UR4, R3 ;  /* 0x00000004ff027c19 */ /* 0x000fe20008011603 */
[----:B------:R-:W-:-:S03]  /*4d90*/  ULDC UR4, c[0x0][0x658] ;  /* 0x0001960000047ab9 */ /* 0x000fc60000000800 */
[--C-:B------:R-:W-:Y:S02]  /*4da0*/  SHF.R.U64 R13, R15, UR4, R2.reuse ;  /* 0x000000040f0d7c19 */ /* 0x100fe40008001202 */
[----:B------:R-:W-:-:S03]  /*4db0*/  SHF.R.U32.HI R19, RZ, UR4, R2 ;  /* 0x00000004ff137c19 */ /* 0x000fc60008011602 */
[----:B------:R-:W-:Y:S02]  /*4dc0*/  IMAD.MOV.U32 R2, RZ, RZ, R13 ;  /* 0x000000ffff027224 */ /* 0x000fe400078e000d */
[----:B------:R-:W-:Y:S01]  /*4dd0*/  IMAD.MOV.U32 R3, RZ, RZ, R19 ;  /* 0x000000ffff037224 */ /* 0x000fe200078e0013 */
[----:B-1----:R-:W-:Y:S06]  /*4de0*/  @!P1 BRA `(.L_x_114) ;  /* 0x0000000000289947 */ /* 0x002fec0003800000 */
        /* <DEDUP_REMOVED lines=10> */
.L_x_114:
[----:B------:R-:W1:Y:S01]  /*4e90*/  LDC R4, c[0x0][0x65c] ;  /* 0x00019700ff047b82 */ /* 0x000e620000000800 */
[----:B------:R-:W-:Y:S01]  /*4ea0*/  ULDC UR4, c[0x0][0x648] ;  /* 0x0001920000047ab9 */ /* 0x000fe20000000800 */
[----:B------:R-:W-:Y:S01]  /*4eb0*/  LOP3.LUT R15, R15, UR16, RZ, 0xc0, !PT ;  /* 0x000000100f0f7c12 */ /* 0x000fe2000f8ec0ff */
[----:B--2---:R-:W-:Y:S01]  /*4ec0*/  IMAD.MOV R20, RZ, RZ, -R20 ;  /* 0x000000ffff147224 */ /* 0x004fe200078e0a14 */
[----:B------:R-:W-:Y:S01]  /*4ed0*/  SHF.R.U64 R2, R2, UR4, R3 ;  /* 0x0000000402027c19 */ /* 0x000fe20008001203 */
[----:B------:R-:W-:Y:S01]  /*4ee0*/  ULDC UR4, c[0x0][0x638] ;  /* 0x00018e0000047ab9 */ /* 0x000fe20000000800 */
[----:B------:R-:W-:Y:S01]  /*4ef0*/  LOP3.LUT R12, R12, UR15, RZ, 0xc0, !PT ;  /* 0x0000000f0c0c7c12 */ /* 0x000fe2000f8ec0ff */
[----:B------:R-:W-:Y:S01]  /*4f00*/  ULDC UR5, c[0x0][0x610] ;  /* 0x0001840000057ab9 */ /* 0x000fe20000000800 */
[----:B------:R-:W-:Y:S01]  /*4f10*/  IMAD.MOV.U32 R3, RZ, RZ, 0x1 ;  /* 0x00000001ff037424 */ /* 0x000fe200078e00ff */
[----:B-1----:R-:W-:Y:S01]  /*4f20*/  ISETP.NE.AND P1, PT, R4, 0x1, PT ;  /* 0x000000010400780c */ /* 0x002fe20003f25270 */
[----:B------:R-:W-:-:S02]  /*4f30*/  IMAD.MOV R4, RZ, RZ, -R2 ;  /* 0x000000ffff047224 */ /* 0x000fc400078e0a02 */
[----:B------:R-:W-:Y:S02]  /*4f40*/  IMAD R2, R2, UR17, R15 ;  /* 0x0000001102027c24 */ /* 0x000fe4000f8e020f */
[----:B------:R-:W-:Y:S01]  /*4f50*/  IMAD R13, R4, UR4, R13 ;  /* 0x00000004040d7c24 */ /* 0x000fe2000f8e020d */
[----:B------:R-:W-:-:S07]  /*4f60*/  ULDC UR4, c[0x0][0x600] ;  /* 0x0001800000047ab9 */ /* 0x000fce0000000800 */
[----:B0-----:R-:W-:-:S04]  /*4f70*/  @P1 IMAD R11, R14, R20, R9 ;  /* 0x000000140e0b1224 */ /* 0x001fc800078e0209 */
[----:B------:R-:W-:Y:S02]  /*4f80*/  IMAD R11, R2, UR5, R11 ;  /* 0x00000005020b7c24 */ /* 0x000fe4000f8e020b */
[----:B------:R-:W-:-:S05]  /*4f90*/  IMAD R2, R13, UR4, R12 ;  /* 0x000000040d027c24 */ /* 0x000fca000f8e020c */
[----:B------:R-:W-:Y:S02]  /*4fa0*/  SEL R22, R2, R11, !P1 ;  /* 0x0000000b02167207 */ /* 0x000fe40004800000 */
[----:B------:R-:W-:Y:S01]  /*4fb0*/  SEL R19, R11, R2, !P1 ;  /* 0x000000020b137207 */ /* 0x000fe20004800000 */
[----:B------:R-:W-:-:S07]  /*4fc0*/  IMAD.MOV.U32 R2, RZ, RZ, R10 ;  /* 0x000000ffff027224 */ /* 0x000fce00078e000a */
.L_x_112:
[----:B------:R-:W-:Y:S05]  /*4fd0*/  BSYNC B1 ;  /* 0x0000000000017941 */ /* 0x000fea0003800000 */
.L_x_111:
[----:B------:R-:W-:-:S13]  /*4fe0*/  LOP3.LUT P1, RZ, R3, 0xff, RZ, 0xc0, !PT ;  /* 0x000000ff03ff7812 */ /* 0x000fda000782c0ff */
[----:B------:R-:W-:Y:S05]  /*4ff0*/  @P1 BRA `(.L_x_115) ;  /* 0xfffffff400381947 */ /* 0x000fea000383ffff */
[----:B------:R-:W-:Y:S05]  /*5000*/  BSYNC B0 ;  /* 0x0000000000007941 */ /* 0x000fea0003800000 */
.L_x_103:
[----:B------:R-:W-:-:S03]  /*5010*/  UMOV UR4, 0xffffffff ;  /* 0xffffffff00047882 */ /* 0x000fc60000000000 */
[----:B------:R-:W-:Y:S05]  /*5020*/  BRA.DIV UR4, `(.L_x_116) ;  /* 0x00000006041c7947 */ /* 0x000fea000b800000 */
[----:B------:R-:W-:-:S13]  /*5030*/  ELECT P6, URZ, PT ;  /* 0x00000000003f782f */ /* 0x000fda00038c0000 */
.L_x_131:
[----:B------:R-:W-:Y:S04]  /*5040*/  BSSY B0, `(.L_x_117) ;  /* 0x0000022000007945 */ /* 0x000fe80003800000 */
[----:B------:R-:W-:Y:S05]  /*5050*/  @!P6 BRA `(.L_x_118) ;  /* 0x000000000080e947 */ /* 0x000fea0003800000 */
[----:B------:R-:W-:-:S04]  /*5060*/  LOP3.LUT R16, R16, 0x2, RZ, 0xfc, !PT ;  /* 0x0000000210107812 */ /* 0x000fc800078efcff */
[----:B------:R-:W-:-:S13]  /*5070*/  ISETP.NE.AND P0, PT, R16, 0x3, PT ;  /* 0x000000031000780c */ /* 0x000fda0003f05270 */
[----:B------:R-:W-:Y:S05]  /*5080*/  @!P0 BRA `(.L_x_119) ;  /* 0x0000000000048947 */ /* 0x000fea0003800000 */
[----:B------:R-:W-:Y:S01]  /*5090*/  BPT.TRAP 0x1 ;  /* 0x000000040000795c */ /* 0x000fe20000300000 */
.L_x_119:
[----:B------:R-:W0:Y:S01]  /*50a0*/  S2R R3, SR_CgaCtaId ;  /* 0x0000000000037919 */ /* 0x000e220000008800 */
[----:B------:R-:W-:Y:S02]  /*50b0*/  MOV R2, 0x400 ;  /* 0x0000040000027802 */ /* 0x000fe40000000f00 */
[----:B------:R-:W-:Y:S02]  /*50c0*/  SHF.L.U32 R4, R0, 0x1f, RZ ;  /* 0x0000001f00047819 */ /* 0x000fe400000006ff */
[----:B0-----:R-:W-:-:S05]  /*50d0*/  LEA R2, R3, R2, 0x18 ;  /* 0x0000000203027211 */ /* 0x001fca00078ec0ff */
[----:B------:R-:W-:-:S04]  /*50e0*/  VIADD R2, R2, 0x18 ;  /* 0x0000001802027836 */ /* 0x000fc80000000000 */
[C---:B------:R-:W-:Y:S02]  /*50f0*/  IMAD R9, R7.reuse, 0x8, R2 ;  /* 0x0000000807097824 */ /* 0x040fe400078e0202 */
[----:B------:R-:W-:Y:S02]  /*5100*/  VIADD R7, R7, 0x1 ;  /* 0x0000000107077836 */ /* 0x000fe40000000000 */
[----:B------:R-:W0:Y:S03]  /*5110*/  SYNCS.PHASECHK.TRANS64.TRYWAIT P0, [R9+URZ], R4 ;  /* 0x00000004090075a7 */ /* 0x000e26000800017f */
[----:B------:R-:W-:-:S04]  /*5120*/  ISETP.NE.AND P1, PT, R7, 0x3, PT ;  /* 0x000000030700780c */ /* 0x000fc80003f25270 */
[----:B------:R-:W-:Y:S02]  /*5130*/  SEL R3, RZ, 0x1, P1 ;  /* 0x00000001ff037807 */ /* 0x000fe40000800000 */
[----:B------:R-:W-:Y:S02]  /*5140*/  SEL R7, R7, RZ, P1 ;  /* 0x000000ff07077207 */ /* 0x000fe40000800000 */
[----:B------:R-:W-:-:S03]  /*5150*/  LOP3.LUT R11, R0, R3, RZ, 0x3c, !PT ;  /* 0x00000003000b7212 */ /* 0x000fc600078e3cff */
[----:B------:R-:W-:Y:S01]  /*5160*/  IMAD R6, R7, 0x8, R2 ;  /* 0x0000000807067824 */ /* 0x000fe200078e0202 */
[----:B------:R-:W-:Y:S01]  /*5170*/  SHF.L.U32 R5, R11, 0x1f, RZ ;  /* 0x0000001f0b057819 */ /* 0x000fe200000006ff */
[----:B0-----:R-:W-:Y:S06]  /*5180*/  @!P0 BRA `(.L_x_120) ;  /* 0x0000000000e48947 */ /* 0x001fec0003800000 */
.L_x_132:
[----:B------:R-:W1:Y:S01]  /*5190*/  SYNCS.PHASECHK.TRANS64.TRYWAIT P0, [R6+URZ], R5 ;  /* 0x00000005060075a7 */ /* 0x000e62000800017f */
[----:B------:R-:W-:-:S05]  /*51a0*/  VIADD R0, R7, 0x1 ;  /* 0x0000000107007836 */ /* 0x000fca0000000000 */
[----:B------:R-:W-:-:S04]  /*51b0*/  ISETP.NE.AND P1, PT, R0, 0x3, PT ;  /* 0x000000030000780c */ /* 0x000fc80003f25270 */
[----:B0-----:R-:W-:Y:S02]  /*51c0*/  SEL R4, RZ, 0x1, P1 ;  /* 0x00000001ff047807 */ /* 0x001fe40000800000 */
[----:B------:R-:W-:Y:S02]  /*51d0*/  SEL R3, R0, RZ, P1 ;  /* 0x000000ff00037207 */ /* 0x000fe40000800000 */
[----:B------:R-:W-:Y:S01]  /*51e0*/  LOP3.LUT R0, R11, R4, RZ, 0x3c, !PT ;  /* 0x000000040b007212 */ /* 0x000fe200078e3cff */
[----:B-1----:R-:W-:Y:S06]  /*51f0*/  @!P0 BRA `(.L_x_121) ;  /* 0x0000000000dc8947 */ /* 0x002fec0003800000 */
.L_x_133:
[----:B------:R-:W-:Y:S01]  /*5200*/  IMAD R3, R3, 0x8, R2 ;  /* 0x0000000803037824 */ /* 0x000fe200078e0202 */
[----:B------:R-:W-:-:S07]  /*5210*/  SHF.L.U32 R0, R0, 0x1f, RZ ;  /* 0x0000001f00007819 */ /* 0x000fce00000006ff */
.L_x_122:
[----:B-1----:R1:W2:Y:S02]  /*5220*/  SYNCS.PHASECHK.TRANS64.TRYWAIT P0, [R3+URZ], R0 ;  /* 0x00000000030075a7 */ /* 0x0022a4000800017f */
[----:B--2---:R-:W-:Y:S05]  /*5230*/  @!P0 NANOSLEEP.SYNCS 0x989680 ;  /* 0x009896800000895d */ /* 0x004fea0003900000 */
[----:B------:R-:W2:Y:S02]  /*5240*/  @!P0 SYNCS.PHASECHK.TRANS64 P0, [R3+URZ], R0 ;  /* 0x00000000030085a7 */ /* 0x000ea4000800007f */
[----:B--2---:R-:W-:Y:S05]  /*5250*/  @!P0 BRA `(.L_x_122) ;  /* 0xfffffffc00f08947 */ /* 0x004fea000383ffff */
.L_x_118:
[----:B------:R-:W-:Y:S05]  /*5260*/  BSYNC B0 ;  /* 0x0000000000007941 */ /* 0x000fea0003800000 */
.L_x_117:
[----:B------:R-:W-:Y:S05]  /*5270*/  EXIT ;  /* 0x000000000000794d */ /* 0x000fea0003800000 */
.L_x_15:
[----:B-1----:R1:W2:Y:S02]  /*5280*/  SYNCS.PHASECHK.TRANS64.TRYWAIT P0, [R63+URZ], R0 ;  /* 0x000000003f0075a7 */ /* 0x0022a4000800017f */
[----:B--2---:R-:W-:Y:S05]  /*5290*/  @!P0 NANOSLEEP.SYNCS 0x989680 ;  /* 0x009896800000895d */ /* 0x004fea0003900000 */
[----:B------:R-:W2:Y:S02]  /*52a0*/  @!P0 SYNCS.PHASECHK.TRANS64 P0, [R63+URZ], R0 ;  /* 0x000000003f0085a7 */ /* 0x000ea4000800007f */
[----:B--2---:R-:W-:Y:S05]  /*52b0*/  @!P0 BRA `(.L_x_15) ;  /* 0xfffffffc00f08947 */ /* 0x004fea000383ffff */
[----:B------:R-:W-:Y:S05]  /*52c0*/  BRA `(.L_x_123) ;  /* 0xffffffc000807947 */ /* 0x000fea000383ffff */
.L_x_20:
[----:B--2---:R2:W3:Y:S02]  /*52d0*/  SYNCS.PHASECHK.TRANS64.TRYWAIT P1, [R3+URZ], R0 ;  /* 0x00000000030075a7 */ /* 0x0044e4000802017f */
[----:B---3--:R-:W-:Y:S05]  /*52e0*/  @!P1 NANOSLEEP.SYNCS 0x989680 ;  /* 0x009896800000995d */ /* 0x008fea0003900000 */
[----:B------:R-:W3:Y:S02]  /*52f0*/  @!P1 SYNCS.PHASECHK.TRANS64 P1, [R3+URZ], R0 ;  /* 0x00000000030095a7 */ /* 0x000ee4000802007f */
[----:B---3--:R-:W-:Y:S05]  /*5300*/  @!P1 BRA `(.L_x_20) ;  /* 0xfffffffc00f09947 */ /* 0x008fea000383ffff */
[----:B------:R-:W-:Y:S05]  /*5310*/  BRA `(.L_x_19) ;  /* 0xffffffc000e87947 */ /* 0x000fea000383ffff */
.L_x_25:
[----:B--2---:R-:W-:-:S04]  /*5320*/  IMAD.U32 R4, RZ, RZ, UR4 ;  /* 0x00000004ff047e24 */ /* 0x004fc8000f8e00ff */
[----:B------:R2:W3:Y:S03]  /*5330*/  SYNCS.PHASECHK.TRANS64.TRYWAIT P1, [R4+URZ], R3 ;  /* 0x00000003040075a7 */ /* 0x0004e6000802017f */
[----:B---3--:R-:W-:Y:S05]  /*5340*/  @!P1 NANOSLEEP.SYNCS 0x989680 ;  /* 0x009896800000995d */ /* 0x008fea0003900000 */
[----:B------:R-:W3:Y:S02]  /*5350*/  @!P1 SYNCS.PHASECHK.TRANS64 P1, [R4+URZ], R3 ;  /* 0x00000003040095a7 */ /* 0x000ee4000802007f */
[----:B---3--:R-:W-:Y:S05]  /*5360*/  @!P1 BRA `(.L_x_25) ;  /* 0xfffffffc00ec9947 */ /* 0x008fea000383ffff */
[----:B------:R-:W-:Y:S05]  /*5370*/  BRA `(.L_x_24) ;  /* 0xffffffc400a07947 */ /* 0x000fea000383ffff */
.L_x_31:
[----:B---3--:R3:W4:Y:S02]  /*5380*/  SYNCS.PHASECHK.TRANS64.TRYWAIT P0, [R63+URZ+0x10], R0 ;  /* 0x000010003f0075a7 */ /* 0x008724000800017f */
[----:B----4-:R-:W-:Y:S05]  /*5390*/  @!P0 NANOSLEEP.SYNCS 0x989680 ;  /* 0x009896800000895d */ /* 0x010fea0003900000 */
[----:B------:R-:W4:Y:S02]  /*53a0*/  @!P0 SYNCS.PHASECHK.TRANS64 P0, [R63+URZ+0x10], R0 ;  /* 0x000010003f0085a7 */ /* 0x000f24000800007f */
[----:B----4-:R-:W-:Y:S05]  /*53b0*/  @!P0 BRA `(.L_x_31) ;  /* 0xfffffffc00f08947 */ /* 0x010fea000383ffff */
[----:B------:R-:W-:Y:S05]  /*53c0*/  BRA `(.L_x_124) ;  /* 0xffffffc800d87947 */ /* 0x000fea000383ffff */
.L_x_104:
[----:B------:R-:W-:Y:S01]  /*53d0*/  BSSY B1, `(.L_x_125) ;  /* 0x0000006000017945 */ /* 0x000fe20003800000 */
[----:B------:R-:W-:-:S07]  /*53e0*/  IMAD.MOV.U32 R15, RZ, RZ, -0x1 ;  /* 0xffffffffff0f7424 */ /* 0x000fce00078e00ff */
[----:B-----5:R-:W-:Y:S05]  /*53f0*/  WARPSYNC.COLLECTIVE R15, `(.L_x_126) ;  /* 0x000000000f0c7348 */ /* 0x020fea0003c00000 */
[----:B------:R-:W-:Y:S02]  /*5400*/  ELECT P6, UR62, PT ;  /* 0x00000000003e782f */ /* 0x000fe400038c0000 */
[----:B------:R-:W-:Y:S01]  /*5410*/  MOV R14, UR62 ;  /* 0x0000003e000e7c02 */ /* 0x000fe20008000f00 */
[----:B-----5:R-:W-:Y:S10]  /*5420*/  ENDCOLLECTIVE ;  /* 0x000000000000791b */ /* 0x020ff40003800000 */
.L_x_126:
[----:B------:R-:W-:Y:S05]  /*5430*/  BSYNC B1 ;  /* 0x0000000000017941 */ /* 0x000fea0003800000 */
.L_x_125:
[----:B------:R-:W-:Y:S05]  /*5440*/  BRA `(.L_x_127) ;  /* 0xfffffff000307947 */ /* 0x000fea000383ffff */
.L_x_107:
[----:B0-----:R0:W1:Y:S02]  /*5450*/  SYNCS.PHASECHK.TRANS64.TRYWAIT P1, [R10+URZ+0x18], R5 ;  /* 0x000018050a0075a7 */ /* 0x001064000802017f */
[----:B-1----:R-:W-:Y:S05]  /*5460*/  @!P1 NANOSLEEP.SYNCS 0x989680 ;  /* 0x009896800000995d */ /* 0x002fea0003900000 */
[----:B------:R-:W1:Y:S02]  /*5470*/  @!P1 SYNCS.PHASECHK.TRANS64 P1, [R10+URZ+0x18], R5 ;  /* 0x000018050a0095a7 */ /* 0x000e64000802007f */
[----:B-1----:R-:W-:Y:S05]  /*5480*/  @!P1 BRA `(.L_x_107) ;  /* 0xfffffffc00f09947 */ /* 0x002fea000383ffff */
[----:B------:R-:W-:Y:S05]  /*5490*/  BRA `(.L_x_128) ;  /* 0xfffffff000647947 */ /* 0x000fea000383ffff */
.L_x_116:
[----:B------:R-:W-:Y:S01]  /*54a0*/  BSSY B0, `(.L_x_129) ;  /* 0x0000006000007945 */ /* 0x000fe20003800000 */
[----:B------:R-:W-:-:S07]  /*54b0*/  IMAD.MOV.U32 R15, RZ, RZ, -0x1 ;  /* 0xffffffffff0f7424 */ /* 0x000fce00078e00ff */
[----:B-----5:R-:W-:Y:S05]  /*54c0*/  WARPSYNC.COLLECTIVE R15, `(.L_x_130) ;  /* 0x000000000f0c7348 */ /* 0x020fea0003c00000 */
[----:B------:R-:W-:Y:S02]  /*54d0*/  ELECT P6, UR62, PT ;  /* 0x00000000003e782f */ /* 0x000fe400038c0000 */
[----:B------:R-:W-:Y:S01]  /*54e0*/  MOV R14, UR62 ;  /* 0x0000003e000e7c02 */ /* 0x000fe20008000f00 */
[----:B-----5:R-:W-:Y:S10]  /*54f0*/  ENDCOLLECTIVE ;  /* 0x000000000000791b */ /* 0x020ff40003800000 */
.L_x_130:
[----:B------:R-:W-:Y:S05]  /*5500*/  BSYNC B0 ;  /* 0x0000000000007941 */ /* 0x000fea0003800000 */
.L_x_129:
[----:B------:R-:W-:Y:S05]  /*5510*/  BRA `(.L_x_131) ;  /* 0xfffffff800c87947 */ /* 0x000fea000383ffff */
.L_x_120:
[----:B0-----:R0:W1:Y:S02]  /*5520*/  SYNCS.PHASECHK.TRANS64.TRYWAIT P0, [R9+URZ], R4 ;  /* 0x00000004090075a7 */ /* 0x001064000800017f */
[----:B-1----:R-:W-:Y:S05]  /*5530*/  @!P0 NANOSLEEP.SYNCS 0x989680 ;  /* 0x009896800000895d */ /* 0x002fea0003900000 */
[----:B------:R-:W1:Y:S02]  /*5540*/  @!P0 SYNCS.PHASECHK.TRANS64 P0, [R9+URZ], R4 ;  /* 0x00000004090085a7 */ /* 0x000e64000800007f */
[----:B-1----:R-:W-:Y:S05]  /*5550*/  @!P0 BRA `(.L_x_120) ;  /* 0xfffffffc00f08947 */ /* 0x002fea000383ffff */
[----:B------:R-:W-:Y:S05]  /*5560*/  BRA `(.L_x_132) ;  /* 0xfffffffc00087947 */ /* 0x000fea000383ffff */
.L_x_121:
[----:B0-----:R0:W1:Y:S02]  /*5570*/  SYNCS.PHASECHK.TRANS64.TRYWAIT P0, [R6+URZ], R5 ;  /* 0x00000005060075a7 */ /* 0x001064000800017f */
[----:B-1----:R-:W-:Y:S05]  /*5580*/  @!P0 NANOSLEEP.SYNCS 0x989680 ;  /* 0x009896800000895d */ /* 0x002fea0003900000 */
[----:B------:R-:W1:Y:S02]  /*5590*/  @!P0 SYNCS.PHASECHK.TRANS64 P0, [R6+URZ], R5 ;  /* 0x00000005060085a7 */ /* 0x000e64000800007f */
[----:B-1----:R-:W-:Y:S05]  /*55a0*/  @!P0 BRA `(.L_x_121) ;  /* 0xfffffffc00f08947 */ /* 0x002fea000383ffff */
[----:B------:R-:W-:Y:S05]  /*55b0*/  BRA `(.L_x_133) ;  /* 0xfffffffc00107947 */ /* 0x000fea000383ffff */
.L_x_134:
[----:B------:R-:W-:-:S00]  /*55c0*/  BRA `(.L_x_134) ;  /* 0xfffffffc00fc7947 */ /* 0x000fc0000383ffff */
[----:B------:R-:W-:-:S00]  /*55d0*/  NOP ;  /* 0x0000000000007918 */ /* 0x000fc00000000000 */
        /* <DEDUP_REMOVED lines=10> */
.L_x_135:


//--------------------- .nv.global.init           --------------------------
	.section	.nv.global.init,"aw",@progbits
.nv.global.init:
	.type		$str$22,@object
	.size		$str$22,($str$23 - $str$22)
$str$22:
        /*0000*/ 	.byte	0x6b, 0x5f, 0x74, 0x69, 0x6c, 0x65, 0x5f, 0x63, 0x6f, 0x75, 0x6e, 0x74, 0x20, 0x3e, 0x3d, 0x20
        /*0010*/ 	.byte	0x31, 0x00
	.type		$str$23,@object
	.size		$str$23,(__unnamed_1 - $str$23)
$str$23:
        /*0012*/ 	.byte	0x2f, 0x74, 0x6d, 0x70, 0x2f, 0x63, 0x75, 0x74, 0x6c, 0x61, 0x73, 0x73, 0x5f, 0x73, 0x77, 0x65
        /*0022*/ 	.byte	0x65, 0x70, 0x5f, 0x73, 0x72, 0x63, 0x2f, 0x69, 0x6e, 0x63, 0x6c, 0x75, 0x64, 0x65, 0x2f, 0x63
        /*0032*/ 	.byte	0x75, 0x74, 0x6c, 0x61, 0x73, 0x73, 0x2f, 0x67, 0x65, 0x6d, 0x6d, 0x2f, 0x63, 0x6f, 0x6c, 0x6c
        /*0042*/ 	.byte	0x65, 0x63, 0x74, 0x69, 0x76, 0x65, 0x2f, 0x73, 0x6d, 0x39, 0x30, 0x5f, 0x6d, 0x6d, 0x61, 0x5f
        /*0052*/ 	.byte	0x74, 0x6d, 0x61, 0x5f, 0x67, 0x6d, 0x6d, 0x61, 0x5f, 0x73, 0x73, 0x5f, 0x77, 0x61, 0x72, 0x70
        /*0062*/ 	.byte	0x73, 0x70, 0x65, 0x63, 0x69, 0x61, 0x6c, 0x69, 0x7a, 0x65, 0x64, 0x2e, 0x68, 0x70, 0x70, 0x00
	.type		__unnamed_1,@object
	.size		__unnamed_1,(.L_0 - __unnamed_1)
__unnamed_1:
        /*0072*/ 	.byte	0x76, 0x6f, 0x69, 0x64, 0x20, 0x63, 0x75, 0x74, 0x6c, 0x61, 0x73, 0x73, 0x3a, 0x3a, 0x67, 0x65
        /* <DEDUP_REMOVED lines=171> */
        /*0b32*/ 	.byte	0x65, 0x3a, 0x3a, 0x69, 0x64, 0x65, 0x6e, 0x74, 0x69, 0x74, 0x79, 0x5d, 0x00
.L_0:


//--------------------- .nv.shared._ZN7cutlass13device_kernelINS_4gemm6kernel13GemmUniversalIN4cute5tupleIJiiiiEEENS1_10collective13CollectiveMmaINS1_34MainloopSm90TmaGmmaWarpSpecializedILi3ENS5_IJNS4_1CILi1EEESB_SB_EEENS1_32KernelTmaWarpSpecializedPingpongEEENS5_IJNSA_ILi64EEESF_NSA_ILi128EEEEEEaNS5_IJlSB_lEEEaSI_NS4_8TiledMMAINS4_8MMA_AtomIJNS4_4SM904GMMA26MMA_64x64x32_S32S8S8_SS_TNEEEENS4_6LayoutISC_NS5_IJNSA_ILi0EEESQ_SQ_EEEEENS5_IJNS4_10UnderscoreEST_ST_EEEEENS4_13SM90_TMA_LOADENS4_14ComposedLayoutINS4_7SwizzleILi3ELi4ELi3EEENS4_18smem_ptr_flag_bitsILi8EEENSP_INS5_IJNSA_ILi8EEESG_EEENS5_IJSG_SB_EEEEEEEvNS4_8identityESW_S16_vS17_EENS_8epilogue10collective6detail29Sm90TmaWarpSpecializedAdapterINS1A_15DefaultEpilogueIaSI_SI_NS19_6thread17LinearCombinationIaLi1EiiLNS1E_9ScaleType4KindE0ELNS_15FloatRoundStyleE2EaEENS1_15EpilogueDefaultEEEEEvvEEEEvNT_6ParamsE --------------------------
	.section	.nv.shared._ZN7cutlass13device_kernelINS_4gemm6kernel13GemmUniversalIN4cute5tupleIJiiiiEEENS1_10collective13CollectiveMmaINS1_34MainloopSm90TmaGmmaWarpSpecializedILi3ENS5_IJNS4_1CILi1EEESB_SB_EEENS1_32KernelTmaWarpSpecializedPingpongEEENS5_IJNSA_ILi64EEESF_NSA_ILi128EEEEEEaNS5_IJlSB_lEEEaSI_NS4_8TiledMMAINS4_8MMA_AtomIJNS4_4SM904GMMA26MMA_64x64x32_S32S8S8_SS_TNEEEENS4_6LayoutISC_NS5_IJNSA_ILi0EEESQ_SQ_EEEEENS5_IJNS4_10UnderscoreEST_ST_EEEEENS4_13SM90_TMA_LOADENS4_14ComposedLayoutINS4_7SwizzleILi3ELi4ELi3EEENS4_18smem_ptr_flag_bitsILi8EEENSP_INS5_IJNSA_ILi8EEESG_EEENS5_IJSG_SB_EEEEEEEvNS4_8identityESW_S16_vS17_EENS_8epilogue10collective6detail29Sm90TmaWarpSpecializedAdapterINS1A_15DefaultEpilogueIaSI_SI_NS19_6thread17LinearCombinationIaLi1EiiLNS1E_9ScaleType4KindE0ELNS_15FloatRoundStyleE2EaEENS1_15EpilogueDefaultEEEEEvvEEEEvNT_6ParamsE,"aw",@nobits
	.sectionflags	@""
	.align	16
	.zero		1024


//--------------------- .nv.shared.reserved.0     --------------------------
	.section	.nv.shared.reserved.0,"aw",@nobits
	.weak		__nv_reservedSMEM_offset_0_alias
	.size		__nv_reservedSMEM_offset_0_alias, 0, 0
	.other		__nv_reservedSMEM_offset_0_alias,@"STO_CUDA_RESERVED_SHARED STV_DEFAULT"
__nv_reservedSMEM_offset_0_alias:
	.zero		0


//--------------------- .nv.global                --------------------------
	.section	.nv.global,"aw",@nobits
.nv.global:
	.type		_ZN40_INTERNAL_817f1baf_4_k_cu_e570b3d8_314924cute1_E,@object
	.size		_ZN40_INTERNAL_817f1baf_4_k_cu_e570b3d8_314924cute1_E,(_ZN40_INTERNAL_817f1baf_4_k_cu_e570b3d8_314924cuda3std3__45__cpo6cbeginE - _ZN40_INTERNAL_817f1baf_4_k_cu_e570b3d8_314924cute1_E)
_ZN40_INTERNAL_817f1baf_4_k_cu_e570b3d8_314924cute1_E:
	.zero		1
	.type		_ZN40_INTERNAL_817f1baf_4_k_cu_e570b3d8_314924cuda3std3__45__cpo6cbeginE,@object
	.size		_ZN40_INTERNAL_817f1baf_4_k_cu_e570b3d8_314924cuda3std3__45__cpo6cbeginE,(_ZN40_INTERNAL_817f1baf_4_k_cu_e570b3d8_314924cuda3std3__48in_placeE - _ZN40_INTERNAL_817f1baf_4_k_cu_e570b3d8_314924cuda3std3__45__cpo6cbeginE)
_ZN40_INTERNAL_817f1baf_4_k_cu_e570b3d8_314924cuda3std3__45__cpo6cbeginE:
	.zero		1
	.type		_ZN40_INTERNAL_817f1baf_4_k_cu_e570b3d8_314924cuda3std3__48in_placeE,@object
	.size		_ZN40_INTERNAL_817f1baf_4_k_cu_e570b3d8_314924cuda3std3__48in_placeE,(_ZN40_INTERNAL_817f1baf_4_k_cu_e570b3d8_314924cuda3std6ranges3__45__cpo9iter_moveE - _ZN40_INTERNAL_817f1baf_4_k_cu_e570b3d8_314924cuda3std3__48in_placeE)
_ZN40_INTERNAL_817f1baf_4_k_cu_e570b3d8_314924cuda3std3__48in_placeE:
	.zero		1
	.type		_ZN40_INTERNAL_817f1baf_4_k_cu_e570b3d8_314924cuda3std6ranges3__45__cpo9iter_moveE,@object
	.size		_ZN40_INTERNAL_817f1baf_4_k_cu_e570b3d8_314924cuda3std6ranges3__45__cpo9iter_moveE,(_ZN40_INTERNAL_817f1baf_4_k_cu_e570b3d8_314924cuda3std3__45__cpo5beginE - _ZN40_INTERNAL_817f1baf_4_k_cu_e570b3d8_314924cuda3std6ranges3__45__cpo9iter_moveE)
_ZN40_INTERNAL_817f1baf_4_k_cu_e570b3d8_314924cuda3std6ranges3__45__cpo9iter_moveE:
	.zero		1
	.type		_ZN40_INTERNAL_817f1baf_4_k_cu_e570b3d8_314924cuda3std3__45__cpo5beginE,@object
	.size		_ZN40_INTERNAL_817f1baf_4_k_cu_e570b3d8_314924cuda3std3__45__cpo5beginE,(_ZN40_INTERNAL_817f1baf_4_k_cu_e570b3d8_314924cuda3std3__442_GLOBAL__N__817f1baf_4_k_cu_e570b3d8_314926ignoreE - _ZN40_INTERNAL_817f1baf_4_k_cu_e570b3d8_314924cuda3std3__45__cpo5beginE)
_ZN40_INTERNAL_817f1baf_4_k_cu_e570b3d8_314924cuda3std3__45__cpo5beginE:
	.zero		1
	.type		_ZN40_INTERNAL_817f1baf_4_k_cu_e570b3d8_314924cuda3std3__442_GLOBAL__N__817f1baf_4_k_cu_e570b3d8_314926ignoreE,@object
	.size		_ZN40_INTERNAL_817f1baf_4_k_cu_e570b3d8_314924cuda3std3__442_GLOBAL__N__817f1baf_4_k_cu_e570b3d8_314926ignoreE,(_ZN40_INTERNAL_817f1baf_4_k_cu_e570b3d8_314924cute7productE - _ZN40_INTERNAL_817f1baf_4_k_cu_e570b3d8_314924cuda3std3__442_GLOBAL__N__817f1baf_4_k_cu_e570b3d8_314926ignoreE)
_ZN40_INTERNAL_817f1baf_4_k_cu_e570b3d8_314924cuda3std3__442_GLOBAL__N__817f1baf_4_k_cu_e570b3d8_314926ignoreE:
	.zero		1
	.type		_ZN40_INTERNAL_817f1baf_4_k_cu_e570b3d8_314924cute7productE,@object
	.size		_ZN40_INTERNAL_817f1baf_4_k_cu_e570b3d8_314924cute7productE,(_ZN40_INTERNAL_817f1baf_4_k_cu_e570b3d8_314924cuda3std3__45__cpo3endE - _ZN40_INTERNAL_817f1baf_4_k_cu_e570b3d8_314924cute7productE)
_ZN40_INTERNAL_817f1baf_4_k_cu_e570b3d8_314924cute7productE:
	.zero		1
	.type		_ZN40_INTERNAL_817f1baf_4_k_cu_e570b3d8_314924cuda3std3__45__cpo3endE,@object
	.size		_ZN40_INTERNAL_817f1baf_4_k_cu_e570b3d8_314924cuda3std3__45__cpo3endE,(_ZN40_INTERNAL_817f1baf_4_k_cu_e570b3d8_314924cuda3std3__419piecewise_constructE - _ZN40_INTERNAL_817f1baf_4_k_cu_e570b3d8_314924cuda3std3__45__cpo3endE)
_ZN40_INTERNAL_817f1baf_4_k_cu_e570b3d8_314924cuda3std3__45__cpo3endE:
	.zero		1
	.type		_ZN40_INTERNAL_817f1baf_4_k_cu_e570b3d8_314924cuda3std3__419piecewise_constructE,@object
	.size		_ZN40_INTERNAL_817f1baf_4_k_cu_e570b3d8_314924cuda3std3__419piecewise_constructE,(_ZN40_INTERNAL_817f1baf_4_k_cu_e570b3d8_314924cuda3std3__45__cpo4cendE - _ZN40_INTERNAL_817f1baf_4_k_cu_e570b3d8_314924cuda3std3__419piecewise_constructE)
_ZN40_INTERNAL_817f1baf_4_k_cu_e570b3d8_314924cuda3std3__419piecewise_constructE:
	.zero		1
	.type		_ZN40_INTERNAL_817f1baf_4_k_cu_e570b3d8_314924cuda3std3__45__cpo4cendE,@object
	.size		_ZN40_INTERNAL_817f1baf_4_k_cu_e570b3d8_314924cuda3std3__45__cpo4cendE,(_ZN40_INTERNAL_817f1baf_4_k_cu_e570b3d8_314924cuda3std6ranges3__45__cpo4swapE - _ZN40_INTERNAL_817f1baf_4_k_cu_e570b3d8_314924cuda3std3__45__cpo4cendE)
_ZN40_INTERNAL_817f1baf_4_k_cu_e570b3d8_314924cuda3std3__45__cpo4cendE:
	.zero		1
	.type		_ZN40_INTERNAL_817f1baf_4_k_cu_e570b3d8_314924cuda3std6ranges3__45__cpo4swapE,@object
	.size		_ZN40_INTERNAL_817f1baf_4_k_cu_e570b3d8_314924cuda3std6ranges3__45__cpo4swapE,(.L_8 - _ZN40_INTERNAL_817f1baf_4_k_cu_e570b3d8_314924cuda3std6ranges3__45__cpo4swapE)
_ZN40_INTERNAL_817f1baf_4_k_cu_e570b3d8_314924cuda3std6ranges3__45__cpo4swapE:
	.zero		1
.L_8:


//--------------------- .nv.constant0._ZN7cutlass13device_kernelINS_4gemm6kernel13GemmUniversalIN4cute5tupleIJiiiiEEENS1_10collective13CollectiveMmaINS1_34MainloopSm90TmaGmmaWarpSpecializedILi3ENS5_IJNS4_1CILi1EEESB_SB_EEENS1_32KernelTmaWarpSpecializedPingpongEEENS5_IJNSA_ILi64EEESF_NSA_ILi128EEEEEEaNS5_IJlSB_lEEEaSI_NS4_8TiledMMAINS4_8MMA_AtomIJNS4_4SM904GMMA26MMA_64x64x32_S32S8S8_SS_TNEEEENS4_6LayoutISC_NS5_IJNSA_ILi0EEESQ_SQ_EEEEENS5_IJNS4_10UnderscoreEST_ST_EEEEENS4_13SM90_TMA_LOADENS4_14ComposedLayoutINS4_7SwizzleILi3ELi4ELi3EEENS4_18smem_ptr_flag_bitsILi8EEENSP_INS5_IJNSA_ILi8EEESG_EEENS5_IJSG_SB_EEEEEEEvNS4_8identityESW_S16_vS17_EENS_8epilogue10collective6detail29Sm90TmaWarpSpecializedAdapterINS1A_15DefaultEpilogueIaSI_SI_NS19_6thread17LinearCombinationIaLi1EiiLNS1E_9ScaleType4KindE0ELNS_15FloatRoundStyleE2EaEENS1_15EpilogueDefaultEEEEEvvEEEEvNT_6ParamsE --------------------------
	.section	.nv.constant0._ZN7cutlass13device_kernelINS_4gemm6kernel13GemmUniversalIN4cute5tupleIJiiiiEEENS1_10collective13CollectiveMmaINS1_34MainloopSm90TmaGmmaWarpSpecializedILi3ENS5_IJNS4_1CILi1EEESB_SB_EEENS1_32KernelTmaWarpSpecializedPingpongEEENS5_IJNSA_ILi64EEESF_NSA_ILi128EEEEEEaNS5_IJlSB_lEEEaSI_NS4_8TiledMMAINS4_8MMA_AtomIJNS4_4SM904GMMA26MMA_64x64x32_S32S8S8_SS_TNEEEENS4_6LayoutISC_NS5_IJNSA_ILi0EEESQ_SQ_EEEEENS5_IJNS4_10UnderscoreEST_ST_EEEEENS4_13SM90_TMA_LOADENS4_14ComposedLayoutINS4_7SwizzleILi3ELi4ELi3EEENS4_18smem_ptr_flag_bitsILi8EEENSP_INS5_IJNSA_ILi8EEESG_EEENS5_IJSG_SB_EEEEEEEvNS4_8identityESW_S16_vS17_EENS_8epilogue10collective6detail29Sm90TmaWarpSpecializedAdapterINS1A_15DefaultEpilogueIaSI_SI_NS19_6thread17LinearCombinationIaLi1EiiLNS1E_9ScaleType4KindE0ELNS_15FloatRoundStyleE2EaEENS1_15EpilogueDefaultEEEEEvvEEEEvNT_6ParamsE,"a",@progbits
	.sectionflags	@""
	.align	4
.nv.constant0._ZN7cutlass13device_kernelINS_4gemm6kernel13GemmUniversalIN4cute5tupleIJiiiiEEENS1_10collective13CollectiveMmaINS1_34MainloopSm90TmaGmmaWarpSpecializedILi3ENS5_IJNS4_1CILi1EEESB_SB_EEENS1_32KernelTmaWarpSpecializedPingpongEEENS5_IJNSA_ILi64EEESF_NSA_ILi128EEEEEEaNS5_IJlSB_lEEEaSI_NS4_8TiledMMAINS4_8MMA_AtomIJNS4_4SM904GMMA26MMA_64x64x32_S32S8S8_SS_TNEEEENS4_6LayoutISC_NS5_IJNSA_ILi0EEESQ_SQ_EEEEENS5_IJNS4_10UnderscoreEST_ST_EEEEENS4_13SM90_TMA_LOADENS4_14ComposedLayoutINS4_7SwizzleILi3ELi4ELi3EEENS4_18smem_ptr_flag_bitsILi8EEENSP_INS5_IJNSA_ILi8EEESG_EEENS5_IJSG_SB_EEEEEEEvNS4_8identityESW_S16_vS17_EENS_8epilogue10collective6detail29Sm90TmaWarpSpecializedAdapterINS1A_15DefaultEpilogueIaSI_SI_NS19_6thread17LinearCombinationIaLi1EiiLNS1E_9ScaleType4KindE0ELNS_15FloatRoundStyleE2EaEENS1_15EpilogueDefaultEEEEEvvEEEEvNT_6ParamsE:
	.zero		1664


//--------------------- SYMBOLS --------------------------

	.type		.nv.reservedSmem.offset0,@object
	.size		.nv.reservedSmem.offset0,0x4
	.type		__assertfail,@function
